//
// Generated by NVIDIA NVVM Compiler
//
// Compiler Build ID: CL-36424714
// Cuda compilation tools, release 13.0, V13.0.88
// Based on NVVM 20.0.0
//

.version 9.0
.target sm_100
.address_size 64

	// .globl	_Z11cudaProcessPfPjiii
.func  (.param .b64 func_retval0) __internal_accurate_pow
(
	.param .b64 __internal_accurate_pow_param_0
)
;

.visible .entry _Z11cudaProcessPfPjiii(
	.param .u64 .ptr .align 1 _Z11cudaProcessPfPjiii_param_0,
	.param .u64 .ptr .align 1 _Z11cudaProcessPfPjiii_param_1,
	.param .u32 _Z11cudaProcessPfPjiii_param_2,
	.param .u32 _Z11cudaProcessPfPjiii_param_3,
	.param .u32 _Z11cudaProcessPfPjiii_param_4
)
{
	.reg .pred 	%p<106>;
	.reg .b32 	%r<134>;
	.reg .b32 	%f<281>;
	.reg .b64 	%rd<25>;
	.reg .b64 	%fd<106>;

	ld.param.u32 	%r25, [_Z11cudaProcessPfPjiii_param_2];
	ld.param.u32 	%r26, [_Z11cudaProcessPfPjiii_param_3];
	ld.param.u32 	%r27, [_Z11cudaProcessPfPjiii_param_4];
	mov.u32 	%r1, %tid.x;
	mov.u32 	%r127, %ctaid.x;
	setp.ge.s32 	%p6, %r127, %r26;
	@%p6 bra 	$L__BB0_58;
	shr.u32 	%r29, %r25, 31;
	add.s32 	%r30, %r25, %r29;
	shr.s32 	%r31, %r30, 1;
	sub.s32 	%r32, %r1, %r31;
	cvt.rn.f32.s32 	%f1, %r32;
	mov.f64 	%fd41, 0d4000000000000000;
	{
	.reg .b32 %temp; 
	mov.b64 	{%temp, %r3}, %fd41;
	}
	and.b32  	%r4, %r3, 2146435072;
	setp.eq.s32 	%p7, %r4, 1062207488;
	setp.lt.s32 	%p8, %r3, 0;
	selp.b32 	%r5, 0, 2146435072, %p8;
	and.b32  	%r33, %r3, 2147483647;
	setp.ne.s32 	%p9, %r33, 1071644672;
	and.pred  	%p1, %p7, %p9;
$L__BB0_2:
	setp.lt.s32 	%p11, %r27, 1;
	shr.u32 	%r34, %r26, 1;
	sub.s32 	%r35, %r127, %r34;
	cvt.rn.f32.s32 	%f15, %r35;
	mov.pred 	%p104, 0;
	@%p11 bra 	$L__BB0_26;
	ld.param.u64 	%rd19, [_Z11cudaProcessPfPjiii_param_0];
	neg.s32 	%r128, %r27;
	cvta.to.global.u64 	%rd6, %rd19;
	add.s64 	%rd24, %rd6, 8;
	mov.f32 	%f263, 0f49742400;
	mov.b32 	%r129, 0;
$L__BB0_4:
	setp.lt.s32 	%p12, %r3, 0;
	setp.eq.s32 	%p13, %r4, 1062207488;
	ld.global.f32 	%f30, [%rd24+-8];
	ld.global.f32 	%f31, [%rd24+-4];
	ld.global.f32 	%f32, [%rd24];
	ld.global.f32 	%f33, [%rd24+4];
	mov.f32 	%f104, 0fC59C4000;
	sub.f32 	%f34, %f104, %f30;
	sub.f32 	%f35, %f1, %f31;
	fma.rn.f32 	%f105, %f35, 0f00000000, %f34;
	sub.f32 	%f36, %f15, %f32;
	fma.rn.f32 	%f106, %f36, 0f00000000, %f105;
	add.f32 	%f37, %f106, %f106;
	cvt.f64.f32 	%fd1, %f34;
	{
	.reg .b32 %temp; 
	mov.b64 	{%temp, %r12}, %fd1;
	}
	abs.f64 	%fd2, %fd1;
	{ // callseq 0, 0
	.param .b64 param0;
	st.param.f64 	[param0], %fd2;
	.param .b64 retval0;
	call.uni (retval0), 
	__internal_accurate_pow, 
	(
	param0
	);
	ld.param.f64 	%fd42, [retval0];
	} // callseq 0
	setp.lt.s32 	%p15, %r12, 0;
	neg.f64 	%fd44, %fd42;
	selp.f64 	%fd45, %fd44, %fd42, %p13;
	selp.f64 	%fd46, %fd45, %fd42, %p15;
	setp.eq.f32 	%p16, %f34, 0f00000000;
	selp.b32 	%r37, %r12, 0, %p13;
	or.b32  	%r38, %r37, 2146435072;
	selp.b32 	%r39, %r38, %r37, %p12;
	mov.b32 	%r40, 0;
	mov.b64 	%fd47, {%r40, %r39};
	selp.f64 	%fd100, %fd47, %fd46, %p16;
	add.f64 	%fd48, %fd1, 0d4000000000000000;
	{
	.reg .b32 %temp; 
	mov.b64 	{%temp, %r41}, %fd48;
	}
	and.b32  	%r42, %r41, 2146435072;
	setp.ne.s32 	%p17, %r42, 2146435072;
	@%p17 bra 	$L__BB0_9;
	setp.num.f32 	%p18, %f34, %f34;
	@%p18 bra 	$L__BB0_7;
	mov.f64 	%fd49, 0d4000000000000000;
	add.rn.f64 	%fd100, %fd1, %fd49;
	bra.uni 	$L__BB0_9;
$L__BB0_7:
	setp.neu.f64 	%p19, %fd2, 0d7FF0000000000000;
	@%p19 bra 	$L__BB0_9;
	or.b32  	%r43, %r5, -2147483648;
	selp.b32 	%r44, %r43, %r5, %p1;
	selp.b32 	%r45, %r44, %r5, %p15;
	mov.b32 	%r46, 0;
	mov.b64 	%fd100, {%r46, %r45};
$L__BB0_9:
	setp.eq.f32 	%p24, %f34, 0f3F800000;
	selp.f64 	%fd7, 0d3FF0000000000000, %fd100, %p24;
	cvt.f64.f32 	%fd8, %f35;
	{
	.reg .b32 %temp; 
	mov.b64 	{%temp, %r13}, %fd8;
	}
	abs.f64 	%fd9, %fd8;
	{ // callseq 1, 0
	.param .b64 param0;
	st.param.f64 	[param0], %fd9;
	.param .b64 retval0;
	call.uni (retval0), 
	__internal_accurate_pow, 
	(
	param0
	);
	ld.param.f64 	%fd50, [retval0];
	} // callseq 1
	setp.lt.s32 	%p25, %r13, 0;
	neg.f64 	%fd52, %fd50;
	selp.f64 	%fd53, %fd52, %fd50, %p13;
	selp.f64 	%fd54, %fd53, %fd50, %p25;
	setp.eq.f32 	%p26, %f35, 0f00000000;
	selp.b32 	%r47, %r13, 0, %p13;
	or.b32  	%r48, %r47, 2146435072;
	selp.b32 	%r49, %r48, %r47, %p12;
	mov.b32 	%r50, 0;
	mov.b64 	%fd55, {%r50, %r49};
	selp.f64 	%fd101, %fd55, %fd54, %p26;
	add.f64 	%fd56, %fd8, 0d4000000000000000;
	{
	.reg .b32 %temp; 
	mov.b64 	{%temp, %r51}, %fd56;
	}
	and.b32  	%r52, %r51, 2146435072;
	setp.ne.s32 	%p27, %r52, 2146435072;
	@%p27 bra 	$L__BB0_14;
	setp.num.f32 	%p28, %f35, %f35;
	@%p28 bra 	$L__BB0_12;
	mov.f64 	%fd57, 0d4000000000000000;
	add.rn.f64 	%fd101, %fd8, %fd57;
	bra.uni 	$L__BB0_14;
$L__BB0_12:
	setp.neu.f64 	%p29, %fd9, 0d7FF0000000000000;
	@%p29 bra 	$L__BB0_14;
	or.b32  	%r53, %r5, -2147483648;
	selp.b32 	%r54, %r53, %r5, %p1;
	selp.b32 	%r55, %r54, %r5, %p25;
	mov.b32 	%r56, 0;
	mov.b64 	%fd101, {%r56, %r55};
$L__BB0_14:
	setp.eq.f32 	%p34, %f35, 0f3F800000;
	selp.f64 	%fd58, 0d3FF0000000000000, %fd101, %p34;
	add.f64 	%fd14, %fd7, %fd58;
	cvt.f64.f32 	%fd15, %f36;
	{
	.reg .b32 %temp; 
	mov.b64 	{%temp, %r14}, %fd15;
	}
	abs.f64 	%fd16, %fd15;
	{ // callseq 2, 0
	.param .b64 param0;
	st.param.f64 	[param0], %fd16;
	.param .b64 retval0;
	call.uni (retval0), 
	__internal_accurate_pow, 
	(
	param0
	);
	ld.param.f64 	%fd59, [retval0];
	} // callseq 2
	setp.lt.s32 	%p35, %r14, 0;
	neg.f64 	%fd61, %fd59;
	selp.f64 	%fd62, %fd61, %fd59, %p13;
	selp.f64 	%fd63, %fd62, %fd59, %p35;
	setp.eq.f32 	%p36, %f36, 0f00000000;
	selp.b32 	%r57, %r14, 0, %p13;
	or.b32  	%r58, %r57, 2146435072;
	selp.b32 	%r59, %r58, %r57, %p12;
	mov.b32 	%r60, 0;
	mov.b64 	%fd64, {%r60, %r59};
	selp.f64 	%fd102, %fd64, %fd63, %p36;
	add.f64 	%fd65, %fd15, 0d4000000000000000;
	{
	.reg .b32 %temp; 
	mov.b64 	{%temp, %r61}, %fd65;
	}
	and.b32  	%r62, %r61, 2146435072;
	setp.ne.s32 	%p37, %r62, 2146435072;
	@%p37 bra 	$L__BB0_19;
	setp.num.f32 	%p38, %f36, %f36;
	@%p38 bra 	$L__BB0_17;
	mov.f64 	%fd66, 0d4000000000000000;
	add.rn.f64 	%fd102, %fd15, %fd66;
	bra.uni 	$L__BB0_19;
$L__BB0_17:
	setp.neu.f64 	%p39, %fd16, 0d7FF0000000000000;
	@%p39 bra 	$L__BB0_19;
	or.b32  	%r63, %r5, -2147483648;
	selp.b32 	%r64, %r63, %r5, %p1;
	selp.b32 	%r65, %r64, %r5, %p35;
	mov.b32 	%r66, 0;
	mov.b64 	%fd102, {%r66, %r65};
$L__BB0_19:
	setp.eq.f32 	%p42, %f36, 0f3F800000;
	selp.f64 	%fd67, 0d3FF0000000000000, %fd102, %p42;
	add.f64 	%fd68, %fd14, %fd67;
	mul.f32 	%f107, %f33, %f33;
	cvt.f64.f32 	%fd69, %f107;
	sub.f64 	%fd70, %fd68, %fd69;
	cvt.rn.f32.f64 	%f108, %fd70;
	mul.f32 	%f109, %f108, 0fC0800000;
	fma.rn.f32 	%f38, %f37, %f37, %f109;
	setp.lt.f32 	%p43, %f38, 0f00000000;
	mov.pred 	%p103, 0;
	@%p43 bra 	$L__BB0_22;
	sqrt.rn.f32 	%f110, %f38;
	neg.f32 	%f111, %f37;
	sub.f32 	%f112, %f111, %f110;
	mul.f32 	%f39, %f112, 0f3F000000;
	setp.leu.f32 	%p45, %f39, 0f00000000;
	@%p45 bra 	$L__BB0_22;
	add.f32 	%f256, %f39, 0fC59C4000;
	fma.rn.f32 	%f255, %f39, 0f00000000, %f1;
	fma.rn.f32 	%f254, %f39, 0f00000000, %f15;
	sub.f32 	%f253, %f256, %f30;
	sub.f32 	%f252, %f255, %f31;
	sub.f32 	%f251, %f254, %f32;
	mov.pred 	%p103, -1;
	mov.f32 	%f250, %f39;
$L__BB0_22:
	setp.geu.f32 	%p47, %f250, %f263;
	not.pred 	%p48, %p103;
	or.pred  	%p49, %p48, %p47;
	@%p49 bra 	$L__BB0_24;
	mov.f32 	%f257, %f251;
	mov.f32 	%f258, %f252;
	mov.f32 	%f259, %f253;
	mov.f32 	%f260, %f254;
	mov.f32 	%f261, %f255;
	mov.f32 	%f262, %f256;
	mov.f32 	%f263, %f250;
	mov.u32 	%r131, %r129;
$L__BB0_24:
	add.s32 	%r129, %r129, 1;
	add.s32 	%r128, %r128, 1;
	setp.ne.s32 	%p50, %r128, 0;
	add.s64 	%rd24, %rd24, 32;
	@%p50 bra 	$L__BB0_4;
	setp.neu.f32 	%p104, %f263, 0f49742400;
$L__BB0_26:
	not.pred 	%p51, %p104;
	@%p51 bra 	$L__BB0_56;
	setp.lt.s32 	%p53, %r27, 1;
	mov.f32 	%f113, 0f00000000;
	sub.f32 	%f114, %f113, %f262;
	sub.f32 	%f115, %f113, %f261;
	mov.f32 	%f116, 0f43FA0000;
	sub.f32 	%f117, %f116, %f260;
	mul.f32 	%f118, %f114, %f114;
	fma.rn.f32 	%f119, %f115, %f115, %f118;
	fma.rn.f32 	%f120, %f117, %f117, %f119;
	sqrt.rn.f32 	%f121, %f120;
	div.rn.f32 	%f73, %f114, %f121;
	div.rn.f32 	%f74, %f115, %f121;
	div.rn.f32 	%f75, %f117, %f121;
	mul.f32 	%f122, %f259, %f259;
	fma.rn.f32 	%f123, %f258, %f258, %f122;
	fma.rn.f32 	%f124, %f257, %f257, %f123;
	sqrt.rn.f32 	%f76, %f124;
	mov.pred 	%p52, 0;
	mov.pred 	%p105, %p52;
	@%p53 bra 	$L__BB0_48;
	mov.b32 	%r133, 0;
$L__BB0_29:
	setp.eq.s32 	%p54, %r133, %r131;
	@%p54 bra 	$L__BB0_47;
	ld.param.u64 	%rd20, [_Z11cudaProcessPfPjiii_param_0];
	shl.b32 	%r72, %r133, 3;
	cvta.to.global.u64 	%rd10, %rd20;
	mul.wide.u32 	%rd11, %r72, 4;
	add.s64 	%rd12, %rd10, %rd11;
	setp.lt.s32 	%p55, %r3, 0;
	setp.eq.s32 	%p56, %r4, 1062207488;
	ld.global.f32 	%f125, [%rd12+8];
	ld.global.f32 	%f126, [%rd12+4];
	ld.global.f32 	%f127, [%rd12];
	ld.global.f32 	%f77, [%rd12+12];
	sub.f32 	%f78, %f262, %f127;
	mul.f32 	%f128, %f73, %f78;
	sub.f32 	%f79, %f261, %f126;
	fma.rn.f32 	%f129, %f74, %f79, %f128;
	sub.f32 	%f80, %f260, %f125;
	fma.rn.f32 	%f130, %f75, %f80, %f129;
	add.f32 	%f81, %f130, %f130;
	cvt.f64.f32 	%fd21, %f78;
	{
	.reg .b32 %temp; 
	mov.b64 	{%temp, %r20}, %fd21;
	}
	abs.f64 	%fd22, %fd21;
	{ // callseq 3, 0
	.param .b64 param0;
	st.param.f64 	[param0], %fd22;
	.param .b64 retval0;
	call.uni (retval0), 
	__internal_accurate_pow, 
	(
	param0
	);
	ld.param.f64 	%fd71, [retval0];
	} // callseq 3
	setp.lt.s32 	%p58, %r20, 0;
	neg.f64 	%fd73, %fd71;
	selp.f64 	%fd74, %fd73, %fd71, %p56;
	selp.f64 	%fd75, %fd74, %fd71, %p58;
	setp.eq.f32 	%p59, %f78, 0f00000000;
	selp.b32 	%r73, %r20, 0, %p56;
	or.b32  	%r74, %r73, 2146435072;
	selp.b32 	%r75, %r74, %r73, %p55;
	mov.b32 	%r76, 0;
	mov.b64 	%fd76, {%r76, %r75};
	selp.f64 	%fd103, %fd76, %fd75, %p59;
	add.f64 	%fd77, %fd21, 0d4000000000000000;
	{
	.reg .b32 %temp; 
	mov.b64 	{%temp, %r77}, %fd77;
	}
	and.b32  	%r78, %r77, 2146435072;
	setp.ne.s32 	%p60, %r78, 2146435072;
	@%p60 bra 	$L__BB0_35;
	setp.num.f32 	%p61, %f78, %f78;
	@%p61 bra 	$L__BB0_33;
	mov.f64 	%fd78, 0d4000000000000000;
	add.rn.f64 	%fd103, %fd21, %fd78;
	bra.uni 	$L__BB0_35;
$L__BB0_33:
	setp.neu.f64 	%p62, %fd22, 0d7FF0000000000000;
	@%p62 bra 	$L__BB0_35;
	or.b32  	%r79, %r5, -2147483648;
	selp.b32 	%r80, %r79, %r5, %p1;
	selp.b32 	%r81, %r80, %r5, %p58;
	mov.b32 	%r82, 0;
	mov.b64 	%fd103, {%r82, %r81};
$L__BB0_35:
	setp.eq.f32 	%p67, %f78, 0f3F800000;
	selp.f64 	%fd27, 0d3FF0000000000000, %fd103, %p67;
	cvt.f64.f32 	%fd28, %f79;
	{
	.reg .b32 %temp; 
	mov.b64 	{%temp, %r21}, %fd28;
	}
	abs.f64 	%fd29, %fd28;
	{ // callseq 4, 0
	.param .b64 param0;
	st.param.f64 	[param0], %fd29;
	.param .b64 retval0;
	call.uni (retval0), 
	__internal_accurate_pow, 
	(
	param0
	);
	ld.param.f64 	%fd79, [retval0];
	} // callseq 4
	setp.lt.s32 	%p68, %r21, 0;
	neg.f64 	%fd81, %fd79;
	selp.f64 	%fd82, %fd81, %fd79, %p56;
	selp.f64 	%fd83, %fd82, %fd79, %p68;
	setp.eq.f32 	%p69, %f79, 0f00000000;
	selp.b32 	%r83, %r21, 0, %p56;
	or.b32  	%r84, %r83, 2146435072;
	selp.b32 	%r85, %r84, %r83, %p55;
	mov.b32 	%r86, 0;
	mov.b64 	%fd84, {%r86, %r85};
	selp.f64 	%fd104, %fd84, %fd83, %p69;
	add.f64 	%fd85, %fd28, 0d4000000000000000;
	{
	.reg .b32 %temp; 
	mov.b64 	{%temp, %r87}, %fd85;
	}
	and.b32  	%r88, %r87, 2146435072;
	setp.ne.s32 	%p70, %r88, 2146435072;
	@%p70 bra 	$L__BB0_40;
	setp.num.f32 	%p71, %f79, %f79;
	@%p71 bra 	$L__BB0_38;
	mov.f64 	%fd86, 0d4000000000000000;
	add.rn.f64 	%fd104, %fd28, %fd86;
	bra.uni 	$L__BB0_40;
$L__BB0_38:
	setp.neu.f64 	%p72, %fd29, 0d7FF0000000000000;
	@%p72 bra 	$L__BB0_40;
	or.b32  	%r89, %r5, -2147483648;
	selp.b32 	%r90, %r89, %r5, %p1;
	selp.b32 	%r91, %r90, %r5, %p68;
	mov.b32 	%r92, 0;
	mov.b64 	%fd104, {%r92, %r91};
$L__BB0_40:
	setp.eq.f32 	%p77, %f79, 0f3F800000;
	selp.f64 	%fd87, 0d3FF0000000000000, %fd104, %p77;
	add.f64 	%fd34, %fd27, %fd87;
	cvt.f64.f32 	%fd35, %f80;
	{
	.reg .b32 %temp; 
	mov.b64 	{%temp, %r22}, %fd35;
	}
	abs.f64 	%fd36, %fd35;
	{ // callseq 5, 0
	.param .b64 param0;
	st.param.f64 	[param0], %fd36;
	.param .b64 retval0;
	call.uni (retval0), 
	__internal_accurate_pow, 
	(
	param0
	);
	ld.param.f64 	%fd88, [retval0];
	} // callseq 5
	setp.lt.s32 	%p78, %r22, 0;
	neg.f64 	%fd90, %fd88;
	selp.f64 	%fd91, %fd90, %fd88, %p56;
	selp.f64 	%fd92, %fd91, %fd88, %p78;
	setp.eq.f32 	%p79, %f80, 0f00000000;
	selp.b32 	%r93, %r22, 0, %p56;
	or.b32  	%r94, %r93, 2146435072;
	selp.b32 	%r95, %r94, %r93, %p55;
	mov.b32 	%r96, 0;
	mov.b64 	%fd93, {%r96, %r95};
	selp.f64 	%fd105, %fd93, %fd92, %p79;
	add.f64 	%fd94, %fd35, 0d4000000000000000;
	{
	.reg .b32 %temp; 
	mov.b64 	{%temp, %r97}, %fd94;
	}
	and.b32  	%r98, %r97, 2146435072;
	setp.ne.s32 	%p80, %r98, 2146435072;
	@%p80 bra 	$L__BB0_45;
	setp.num.f32 	%p81, %f80, %f80;
	@%p81 bra 	$L__BB0_43;
	mov.f64 	%fd95, 0d4000000000000000;
	add.rn.f64 	%fd105, %fd35, %fd95;
	bra.uni 	$L__BB0_45;
$L__BB0_43:
	setp.neu.f64 	%p82, %fd36, 0d7FF0000000000000;
	@%p82 bra 	$L__BB0_45;
	or.b32  	%r99, %r5, -2147483648;
	selp.b32 	%r100, %r99, %r5, %p1;
	selp.b32 	%r101, %r100, %r5, %p78;
	mov.b32 	%r102, 0;
	mov.b64 	%fd105, {%r102, %r101};
$L__BB0_45:
	setp.eq.f32 	%p84, %f80, 0f3F800000;
	selp.f64 	%fd96, 0d3FF0000000000000, %fd105, %p84;
	add.f64 	%fd97, %fd34, %fd96;
	mul.f32 	%f131, %f77, %f77;
	cvt.f64.f32 	%fd98, %f131;
	sub.f64 	%fd99, %fd97, %fd98;
	cvt.rn.f32.f64 	%f132, %fd99;
	mul.f32 	%f133, %f132, 0fC0800000;
	fma.rn.f32 	%f82, %f81, %f81, %f133;
	setp.lt.f32 	%p85, %f82, 0f00000000;
	@%p85 bra 	$L__BB0_47;
	sqrt.rn.f32 	%f134, %f82;
	neg.f32 	%f135, %f81;
	sub.f32 	%f136, %f135, %f134;
	mul.f32 	%f137, %f136, 0f3F000000;
	setp.gt.f32 	%p87, %f137, 0f00000000;
	mov.pred 	%p105, -1;
	@%p87 bra 	$L__BB0_48;
$L__BB0_47:
	add.s32 	%r133, %r133, 1;
	setp.ne.s32 	%p89, %r133, %r27;
	mov.pred 	%p105, %p52;
	@%p89 bra 	$L__BB0_29;
$L__BB0_48:
	ld.param.u64 	%rd21, [_Z11cudaProcessPfPjiii_param_0];
	shl.b32 	%r103, %r131, 3;
	cvta.to.global.u64 	%rd13, %rd21;
	mul.wide.s32 	%rd14, %r103, 4;
	add.s64 	%rd15, %rd13, %rd14;
	ld.global.f32 	%f83, [%rd15+16];
	ld.global.f32 	%f84, [%rd15+20];
	ld.global.f32 	%f85, [%rd15+24];
	mul.f32 	%f280, %f83, 0f3E4CCCCD;
	mul.f32 	%f279, %f84, 0f3E4CCCCD;
	mul.f32 	%f278, %f85, 0f3E4CCCCD;
	@%p105 bra 	$L__BB0_55;
	div.rn.f32 	%f139, %f259, %f76;
	div.rn.f32 	%f140, %f258, %f76;
	div.rn.f32 	%f141, %f257, %f76;
	mul.f32 	%f142, %f74, %f140;
	fma.rn.f32 	%f143, %f73, %f139, %f142;
	fma.rn.f32 	%f89, %f75, %f141, %f143;
	add.f32 	%f144, %f73, 0fBF800000;
	mul.f32 	%f145, %f144, %f144;
	fma.rn.f32 	%f146, %f74, %f74, %f145;
	fma.rn.f32 	%f147, %f75, %f75, %f146;
	sqrt.rn.f32 	%f148, %f147;
	div.rn.f32 	%f149, %f144, %f148;
	div.rn.f32 	%f150, %f74, %f148;
	div.rn.f32 	%f151, %f75, %f148;
	mul.f32 	%f152, %f140, %f150;
	fma.rn.f32 	%f153, %f139, %f149, %f152;
	fma.rn.f32 	%f154, %f141, %f151, %f153;
	max.f32 	%f90, %f154, 0f00000000;
	abs.f32 	%f91, %f90;
	setp.eq.f32 	%p90, %f90, 0f3F800000;
	mov.f32 	%f277, 0f3F800000;
	@%p90 bra 	$L__BB0_54;
	setp.num.f32 	%p91, %f91, %f91;
	@%p91 bra 	$L__BB0_52;
	mov.f32 	%f212, 0f41A00000;
	add.rn.f32 	%f277, %f90, %f212;
	bra.uni 	$L__BB0_54;
$L__BB0_52:
	setp.lt.f32 	%p92, %f91, 0f00800000;
	mul.f32 	%f157, %f91, 0f4B800000;
	selp.f32 	%f158, %f157, %f91, %p92;
	mov.b32 	%r104, %f158;
	add.s32 	%r105, %r104, -1060439283;
	and.b32  	%r106, %r105, -8388608;
	sub.s32 	%r107, %r104, %r106;
	mov.b32 	%f159, %r107;
	cvt.rn.f32.s32 	%f160, %r106;
	selp.f32 	%f161, 0fC1C00000, 0f00000000, %p92;
	fma.rn.f32 	%f162, %f160, 0f34000000, %f161;
	add.f32 	%f163, %f159, 0fBF800000;
	add.f32 	%f164, %f159, 0f3F800000;
	rcp.approx.ftz.f32 	%f165, %f164;
	add.f32 	%f166, %f163, %f163;
	mul.f32 	%f167, %f166, %f165;
	mul.f32 	%f168, %f167, %f167;
	neg.f32 	%f169, %f167;
	sub.f32 	%f170, %f163, %f167;
	add.f32 	%f171, %f170, %f170;
	fma.rn.f32 	%f172, %f169, %f163, %f171;
	mul.rn.f32 	%f173, %f165, %f172;
	fma.rn.f32 	%f174, %f168, 0f3A2C32E4, 0f3B52E7DB;
	fma.rn.f32 	%f175, %f174, %f168, 0f3C93BB73;
	fma.rn.f32 	%f176, %f175, %f168, 0f3DF6384F;
	mul.rn.f32 	%f177, %f176, %f168;
	fma.rn.f32 	%f178, %f167, 0f3FB8AA3B, %f162;
	mul.f32 	%f179, %f177, 0f40400000;
	sub.f32 	%f180, %f162, %f178;
	fma.rn.f32 	%f181, %f167, 0f3FB8AA3B, %f180;
	fma.rn.f32 	%f182, %f173, 0f3FB8AA3B, %f181;
	fma.rn.f32 	%f183, %f167, 0f32A55E34, %f182;
	fma.rn.f32 	%f184, %f179, %f173, %f183;
	fma.rn.f32 	%f185, %f177, %f167, %f184;
	add.rn.f32 	%f186, %f178, %f185;
	mov.f32 	%f187, 0f41A00000;
	mul.rn.f32 	%f188, %f186, %f187;
	cvt.rni.f32.f32 	%f189, %f188;
	sub.f32 	%f190, %f188, %f189;
	neg.f32 	%f191, %f188;
	fma.rn.f32 	%f192, %f186, 0f41A00000, %f191;
	neg.f32 	%f193, %f178;
	add.rn.f32 	%f194, %f186, %f193;
	neg.f32 	%f195, %f194;
	add.rn.f32 	%f196, %f185, %f195;
	fma.rn.f32 	%f197, %f196, 0f41A00000, %f192;
	add.f32 	%f198, %f190, %f197;
	setp.gt.f32 	%p93, %f189, 0f00000000;
	selp.b32 	%r108, 0, -2097152000, %p93;
	setp.neu.f32 	%p94, %f90, 0f00000000;
	setp.neu.f32 	%p95, %f91, 0f7F800000;
	setp.lt.f32 	%p96, %f188, 0f00000000;
	selp.f32 	%f199, 0f00000000, 0f7F800000, %p96;
	abs.f32 	%f200, %f188;
	setp.gt.f32 	%p97, %f200, 0f43180000;
	cvt.rzi.s32.f32 	%r109, %f189;
	shl.b32 	%r110, %r109, 23;
	sub.s32 	%r111, %r110, %r108;
	mov.b32 	%f201, %r111;
	add.s32 	%r112, %r108, 2130706432;
	mov.b32 	%f202, %r112;
	fma.rn.f32 	%f203, %f198, 0f391FCB8E, 0f3AAF85ED;
	fma.rn.f32 	%f204, %f203, %f198, 0f3C1D9856;
	fma.rn.f32 	%f205, %f204, %f198, 0f3D6357BB;
	fma.rn.f32 	%f206, %f205, %f198, 0f3E75FDEC;
	fma.rn.f32 	%f207, %f206, %f198, 0f3F317218;
	fma.rn.f32 	%f208, %f207, %f198, 0f3F800000;
	mul.f32 	%f209, %f208, %f202;
	mul.f32 	%f210, %f209, %f201;
	selp.f32 	%f277, %f199, %f210, %p97;
	and.pred  	%p98, %p94, %p95;
	@%p98 bra 	$L__BB0_54;
	add.f32 	%f211, %f90, %f90;
	mov.b32 	%r113, %f211;
	and.b32  	%r114, %r113, 2147483647;
	mov.b32 	%f277, %r114;
$L__BB0_54:
	max.f32 	%f213, %f89, 0f00000000;
	fma.rn.f32 	%f214, %f213, %f83, %f280;
	fma.rn.f32 	%f215, %f213, %f84, %f279;
	fma.rn.f32 	%f216, %f213, %f85, %f278;
	fma.rn.f32 	%f280, %f83, %f277, %f214;
	fma.rn.f32 	%f279, %f84, %f277, %f215;
	fma.rn.f32 	%f278, %f85, %f277, %f216;
$L__BB0_55:
	ld.param.u64 	%rd23, [_Z11cudaProcessPfPjiii_param_1];
	setp.gt.f32 	%p99, %f280, 0f3F800000;
	selp.f32 	%f217, 0f3F800000, %f280, %p99;
	setp.gt.f32 	%p100, %f279, 0f3F800000;
	selp.f32 	%f218, 0f3F800000, %f279, %p100;
	setp.gt.f32 	%p101, %f278, 0f3F800000;
	selp.f32 	%f219, 0f3F800000, %f278, %p101;
	mul.f32 	%f220, %f217, 0f437F0000;
	cvt.rzi.s32.f32 	%r115, %f220;
	shl.b32 	%r116, %r115, 16;
	mul.f32 	%f221, %f218, 0f437F0000;
	cvt.rzi.s32.f32 	%r117, %f221;
	shl.b32 	%r118, %r117, 8;
	mul.f32 	%f222, %f219, 0f437F0000;
	cvt.rzi.s32.f32 	%r119, %f222;
	or.b32  	%r120, %r118, %r119;
	or.b32  	%r121, %r120, %r116;
	mov.u32 	%r122, %ntid.x;
	mov.u32 	%r123, %tid.x;
	mad.lo.s32 	%r124, %r127, %r122, %r123;
	cvta.to.global.u64 	%rd16, %rd23;
	mul.wide.u32 	%rd17, %r124, 4;
	add.s64 	%rd18, %rd16, %rd17;
	st.global.u32 	[%rd18], %r121;
	bra.uni 	$L__BB0_57;
$L__BB0_56:
	ld.param.u64 	%rd22, [_Z11cudaProcessPfPjiii_param_1];
	mov.u32 	%r67, %ntid.x;
	mov.u32 	%r68, %tid.x;
	mad.lo.s32 	%r69, %r127, %r67, %r68;
	cvta.to.global.u64 	%rd7, %rd22;
	mul.wide.u32 	%rd8, %r69, 4;
	add.s64 	%rd9, %rd7, %rd8;
	mov.b32 	%r70, 6710886;
	st.global.u32 	[%rd9], %r70;
$L__BB0_57:
	mov.u32 	%r125, %nctaid.x;
	add.s32 	%r127, %r127, %r125;
	setp.lt.s32 	%p102, %r127, %r26;
	@%p102 bra 	$L__BB0_2;
$L__BB0_58:
	ret;

}
	// .globl	_Z15cudaMoveObjectsPfi
.visible .entry _Z15cudaMoveObjectsPfi(
	.param .u64 .ptr .align 1 _Z15cudaMoveObjectsPfi_param_0,
	.param .u32 _Z15cudaMoveObjectsPfi_param_1
)
{
	.reg .pred 	%p<4>;
	.reg .b32 	%r<4>;
	.reg .b32 	%f<13>;
	.reg .b64 	%rd<5>;

	ld.param.u64 	%rd3, [_Z15cudaMoveObjectsPfi_param_0];
	ld.param.u32 	%r2, [_Z15cudaMoveObjectsPfi_param_1];
	cvta.to.global.u64 	%rd1, %rd3;
	mov.u32 	%r1, %tid.x;
	setp.ge.s32 	%p1, %r1, %r2;
	@%p1 bra 	$L__BB1_6;
	shl.b32 	%r3, %r1, 3;
	mul.wide.u32 	%rd4, %r3, 4;
	add.s64 	%rd2, %rd1, %rd4;
	ld.global.f32 	%f12, [%rd2+28];
	ld.global.f32 	%f2, [%rd2+4];
	abs.f32 	%f6, %f2;
	setp.leu.f32 	%p2, %f6, 0f43960000;
	@%p2 bra 	$L__BB1_3;
	neg.f32 	%f12, %f12;
	st.global.f32 	[%rd2+28], %f12;
$L__BB1_3:
	add.f32 	%f5, %f12, %f12;
	setp.ne.s32 	%p3, %r1, 2;
	@%p3 bra 	$L__BB1_5;
	ld.global.f32 	%f7, [%rd1+64];
	fma.rn.f32 	%f8, %f5, 0f3F000000, %f7;
	st.global.f32 	[%rd1+64], %f8;
	ld.global.f32 	%f9, [%rd1+72];
	fma.rn.f32 	%f10, %f5, 0f3F000000, %f9;
	st.global.f32 	[%rd1+72], %f10;
$L__BB1_5:
	add.f32 	%f11, %f5, %f2;
	st.global.f32 	[%rd2+4], %f11;
$L__BB1_6:
	ret;

}
.func  (.param .b64 func_retval0) __internal_accurate_pow(
	.param .b64 __internal_accurate_pow_param_0
)
{
	.reg .pred 	%p<8>;
	.reg .b32 	%r<49>;
	.reg .b32 	%f<3>;
	.reg .b64 	%fd<109>;

	ld.param.f64 	%fd10, [__internal_accurate_pow_param_0];
	{
	.reg .b32 %temp; 
	mov.b64 	{%temp, %r46}, %fd10;
	}
	{
	.reg .b32 %temp; 
	mov.b64 	{%r45, %temp}, %fd10;
	}
	shr.u32 	%r47, %r46, 20;
	setp.gt.u32 	%p1, %r46, 1048575;
	@%p1 bra 	$L__BB2_2;
	mul.f64 	%fd11, %fd10, 0d4350000000000000;
	{
	.reg .b32 %temp; 
	mov.b64 	{%temp, %r46}, %fd11;
	}
	{
	.reg .b32 %temp; 
	mov.b64 	{%r45, %temp}, %fd11;
	}
	shr.u32 	%r16, %r46, 20;
	add.s32 	%r47, %r16, -54;
$L__BB2_2:
	add.s32 	%r48, %r47, -1023;
	and.b32  	%r17, %r46, -2146435073;
	or.b32  	%r18, %r17, 1072693248;
	mov.b64 	%fd107, {%r45, %r18};
	setp.lt.u32 	%p2, %r18, 1073127583;
	@%p2 bra 	$L__BB2_4;
	{
	.reg .b32 %temp; 
	mov.b64 	{%r19, %temp}, %fd107;
	}
	{
	.reg .b32 %temp; 
	mov.b64 	{%temp, %r20}, %fd107;
	}
	add.s32 	%r21, %r20, -1048576;
	mov.b64 	%fd107, {%r19, %r21};
	add.s32 	%r48, %r47, -1022;
$L__BB2_4:
	add.f64 	%fd12, %fd107, 0dBFF0000000000000;
	add.f64 	%fd13, %fd107, 0d3FF0000000000000;
	rcp.approx.ftz.f64 	%fd14, %fd13;
	neg.f64 	%fd15, %fd13;
	fma.rn.f64 	%fd16, %fd15, %fd14, 0d3FF0000000000000;
	fma.rn.f64 	%fd17, %fd16, %fd16, %fd16;
	fma.rn.f64 	%fd18, %fd17, %fd14, %fd14;
	mul.f64 	%fd19, %fd12, %fd18;
	fma.rn.f64 	%fd20, %fd12, %fd18, %fd19;
	mul.f64 	%fd21, %fd20, %fd20;
	fma.rn.f64 	%fd22, %fd21, 0d3EB0F5FF7D2CAFE2, 0d3ED0F5D241AD3B5A;
	fma.rn.f64 	%fd23, %fd22, %fd21, 0d3EF3B20A75488A3F;
	fma.rn.f64 	%fd24, %fd23, %fd21, 0d3F1745CDE4FAECD5;
	fma.rn.f64 	%fd25, %fd24, %fd21, 0d3F3C71C7258A578B;
	fma.rn.f64 	%fd26, %fd25, %fd21, 0d3F6249249242B910;
	fma.rn.f64 	%fd27, %fd26, %fd21, 0d3F89999999999DFB;
	sub.f64 	%fd28, %fd12, %fd20;
	add.f64 	%fd29, %fd28, %fd28;
	neg.f64 	%fd30, %fd20;
	fma.rn.f64 	%fd31, %fd30, %fd12, %fd29;
	mul.f64 	%fd32, %fd18, %fd31;
	fma.rn.f64 	%fd33, %fd21, %fd27, 0d3FB5555555555555;
	mov.f64 	%fd34, 0d3FB5555555555555;
	sub.f64 	%fd35, %fd34, %fd33;
	fma.rn.f64 	%fd36, %fd21, %fd27, %fd35;
	add.f64 	%fd37, %fd36, 0dBC46A4CB00B9E7B0;
	add.f64 	%fd38, %fd33, %fd37;
	sub.f64 	%fd39, %fd33, %fd38;
	add.f64 	%fd40, %fd37, %fd39;
	mul.rn.f64 	%fd41, %fd20, %fd20;
	neg.f64 	%fd42, %fd41;
	fma.rn.f64 	%fd43, %fd20, %fd20, %fd42;
	{
	.reg .b32 %temp; 
	mov.b64 	{%r22, %temp}, %fd32;
	}
	{
	.reg .b32 %temp; 
	mov.b64 	{%temp, %r23}, %fd32;
	}
	add.s32 	%r24, %r23, 1048576;
	mov.b64 	%fd44, {%r22, %r24};
	fma.rn.f64 	%fd45, %fd20, %fd44, %fd43;
	mul.rn.f64 	%fd46, %fd41, %fd20;
	neg.f64 	%fd47, %fd46;
	fma.rn.f64 	%fd48, %fd41, %fd20, %fd47;
	fma.rn.f64 	%fd49, %fd41, %fd32, %fd48;
	fma.rn.f64 	%fd50, %fd45, %fd20, %fd49;
	mul.rn.f64 	%fd51, %fd38, %fd46;
	neg.f64 	%fd52, %fd51;
	fma.rn.f64 	%fd53, %fd38, %fd46, %fd52;
	fma.rn.f64 	%fd54, %fd38, %fd50, %fd53;
	fma.rn.f64 	%fd55, %fd40, %fd46, %fd54;
	add.f64 	%fd56, %fd51, %fd55;
	sub.f64 	%fd57, %fd51, %fd56;
	add.f64 	%fd58, %fd55, %fd57;
	add.f64 	%fd59, %fd20, %fd56;
	sub.f64 	%fd60, %fd20, %fd59;
	add.f64 	%fd61, %fd56, %fd60;
	add.f64 	%fd62, %fd58, %fd61;
	add.f64 	%fd63, %fd32, %fd62;
	add.f64 	%fd64, %fd59, %fd63;
	sub.f64 	%fd65, %fd59, %fd64;
	add.f64 	%fd66, %fd63, %fd65;
	xor.b32  	%r25, %r48, -2147483648;
	mov.b32 	%r26, 1127219200;
	mov.b64 	%fd67, {%r25, %r26};
	mov.b32 	%r27, -2147483648;
	mov.b64 	%fd68, {%r27, %r26};
	sub.f64 	%fd69, %fd67, %fd68;
	fma.rn.f64 	%fd70, %fd69, 0d3FE62E42FEFA39EF, %fd64;
	fma.rn.f64 	%fd71, %fd69, 0dBFE62E42FEFA39EF, %fd70;
	sub.f64 	%fd72, %fd71, %fd64;
	sub.f64 	%fd73, %fd66, %fd72;
	fma.rn.f64 	%fd74, %fd69, 0d3C7ABC9E3B39803F, %fd73;
	add.f64 	%fd75, %fd70, %fd74;
	sub.f64 	%fd76, %fd70, %fd75;
	add.f64 	%fd77, %fd74, %fd76;
	mov.f64 	%fd78, 0d4000000000000000;
	{
	.reg .b32 %temp; 
	mov.b64 	{%temp, %r28}, %fd78;
	}
	{
	.reg .b32 %temp; 
	mov.b64 	{%r29, %temp}, %fd78;
	}
	shl.b32 	%r30, %r28, 1;
	setp.gt.u32 	%p3, %r30, -33554433;
	and.b32  	%r31, %r28, -15728641;
	selp.b32 	%r32, %r31, %r28, %p3;
	mov.b64 	%fd79, {%r29, %r32};
	mul.rn.f64 	%fd80, %fd75, %fd79;
	neg.f64 	%fd81, %fd80;
	fma.rn.f64 	%fd82, %fd75, %fd79, %fd81;
	fma.rn.f64 	%fd83, %fd77, %fd79, %fd82;
	add.f64 	%fd4, %fd80, %fd83;
	sub.f64 	%fd84, %fd80, %fd4;
	add.f64 	%fd5, %fd83, %fd84;
	fma.rn.f64 	%fd85, %fd4, 0d3FF71547652B82FE, 0d4338000000000000;
	{
	.reg .b32 %temp; 
	mov.b64 	{%r13, %temp}, %fd85;
	}
	mov.f64 	%fd86, 0dC338000000000000;
	add.rn.f64 	%fd87, %fd85, %fd86;
	fma.rn.f64 	%fd88, %fd87, 0dBFE62E42FEFA39EF, %fd4;
	fma.rn.f64 	%fd89, %fd87, 0dBC7ABC9E3B39803F, %fd88;
	fma.rn.f64 	%fd90, %fd89, 0d3E5ADE1569CE2BDF, 0d3E928AF3FCA213EA;
	fma.rn.f64 	%fd91, %fd90, %fd89, 0d3EC71DEE62401315;
	fma.rn.f64 	%fd92, %fd91, %fd89, 0d3EFA01997C89EB71;
	fma.rn.f64 	%fd93, %fd92, %fd89, 0d3F2A01A014761F65;
	fma.rn.f64 	%fd94, %fd93, %fd89, 0d3F56C16C1852B7AF;
	fma.rn.f64 	%fd95, %fd94, %fd89, 0d3F81111111122322;
	fma.rn.f64 	%fd96, %fd95, %fd89, 0d3FA55555555502A1;
	fma.rn.f64 	%fd97, %fd96, %fd89, 0d3FC5555555555511;
	fma.rn.f64 	%fd98, %fd97, %fd89, 0d3FE000000000000B;
	fma.rn.f64 	%fd99, %fd98, %fd89, 0d3FF0000000000000;
	fma.rn.f64 	%fd100, %fd99, %fd89, 0d3FF0000000000000;
	{
	.reg .b32 %temp; 
	mov.b64 	{%r14, %temp}, %fd100;
	}
	{
	.reg .b32 %temp; 
	mov.b64 	{%temp, %r15}, %fd100;
	}
	shl.b32 	%r33, %r13, 20;
	add.s32 	%r34, %r33, %r15;
	mov.b64 	%fd108, {%r14, %r34};
	{
	.reg .b32 %temp; 
	mov.b64 	{%temp, %r35}, %fd4;
	}
	mov.b32 	%f2, %r35;
	abs.f32 	%f1, %f2;
	setp.lt.f32 	%p4, %f1, 0f4086232B;
	@%p4 bra 	$L__BB2_7;
	setp.lt.f64 	%p5, %fd4, 0d0000000000000000;
	add.f64 	%fd101, %fd4, 0d7FF0000000000000;
	selp.f64 	%fd108, 0d0000000000000000, %fd101, %p5;
	setp.geu.f32 	%p6, %f1, 0f40874800;
	@%p6 bra 	$L__BB2_7;
	shr.u32 	%r36, %r13, 31;
	add.s32 	%r37, %r13, %r36;
	shr.s32 	%r38, %r37, 1;
	shl.b32 	%r39, %r38, 20;
	add.s32 	%r40, %r15, %r39;
	mov.b64 	%fd102, {%r14, %r40};
	sub.s32 	%r41, %r13, %r38;
	shl.b32 	%r42, %r41, 20;
	add.s32 	%r43, %r42, 1072693248;
	mov.b32 	%r44, 0;
	mov.b64 	%fd103, {%r44, %r43};
	mul.f64 	%fd108, %fd103, %fd102;
$L__BB2_7:
	abs.f64 	%fd104, %fd108;
	setp.eq.f64 	%p7, %fd104, 0d7FF0000000000000;
	fma.rn.f64 	%fd105, %fd108, %fd5, %fd108;
	selp.f64 	%fd106, %fd108, %fd105, %p7;
	st.param.f64 	[func_retval0], %fd106;
	ret;

}


// ===== COMPILED SASS (sm_100) =====

	.target	sm_100

	.elftype	@"ET_EXEC"


//--------------------- .note.nv.tkinfo           --------------------------
	.section	.note.nv.tkinfo,"",@"SHT_NOTE"
	.sectionflags	@"SHF_NOTE_NV_TKINFO"
	.tkinfo
        /*0018*/ 	.word	0x00000002
        /*0030*/ 	.string	""
        /*0030*/ 	.string	"ptxas"
        /*0030*/ 	.string	"Cuda compilation tools, release 13.0, V13.0.88"
        /*0030*/ 	.string	"Build cuda_13.0.r13.0/compiler.36424714_0"
        /*0030*/ 	.string	"-arch sm_100 -m 64 "



//--------------------- .note.nv.cuinfo           --------------------------
	.section	.note.nv.cuinfo,"",@"SHT_NOTE"
	.sectionflags	@"SHF_NOTE_NV_CUINFO"
        /*0018*/ 	.short	0x0002
        /*001a*/ 	.short	0x0064
        /*001c*/ 	.short	0x0082
	.zero		2


//--------------------- .nv.info                  --------------------------
	.section	.nv.info,"",@"SHT_CUDA_INFO"
	.align	4


	//----- nvinfo : EIATTR_REGCOUNT
	.align		4
        /*0000*/ 	.byte	0x04, 0x2f
        /*0002*/ 	.short	(.L_1 - .L_0)
	.align		4
.L_0:
        /*0004*/ 	.word	index@(_Z11cudaProcessPfPjiii)
        /*0008*/ 	.word	0x00000037


	//----- nvinfo : EIATTR_FRAME_SIZE
	.align		4
.L_1:
        /*000c*/ 	.byte	0x04, 0x11
        /*000e*/ 	.short	(.L_3 - .L_2)
	.align		4
.L_2:
        /*0010*/ 	.word	index@($_Z11cudaProcessPfPjiii$__internal_accurate_pow)
        /*0014*/ 	.word	0x00000000


	//----- nvinfo : EIATTR_FRAME_SIZE
	.align		4
.L_3:
        /*0018*/ 	.byte	0x04, 0x11
        /*001a*/ 	.short	(.L_5 - .L_4)
	.align		4
.L_4:
        /*001c*/ 	.word	index@($__internal_1_$__cuda_sm3x_div_rn_noftz_f32_slowpath)
        /*0020*/ 	.word	0x00000000


	//----- nvinfo : EIATTR_FRAME_SIZE
	.align		4
.L_5:
        /*0024*/ 	.byte	0x04, 0x11
        /*0026*/ 	.short	(.L_7 - .L_6)
	.align		4
.L_6:
        /*0028*/ 	.word	index@($__internal_0_$__cuda_sm20_sqrt_rn_f32_slowpath)
        /*002c*/ 	.word	0x00000000


	//----- nvinfo : EIATTR_FRAME_SIZE
	.align		4
.L_7:
        /*0030*/ 	.byte	0x04, 0x11
        /*0032*/ 	.short	(.L_9 - .L_8)
	.align		4
.L_8:
        /*0034*/ 	.word	index@(_Z11cudaProcessPfPjiii)
        /*0038*/ 	.word	0x00000000


	//----- nvinfo : EIATTR_REGCOUNT
	.align		4
.L_9:
        /*003c*/ 	.byte	0x04, 0x2f
        /*003e*/ 	.short	(.L_11 - .L_10)
	.align		4
.L_10:
        /*0040*/ 	.word	index@(_Z15cudaMoveObjectsPfi)
        /*0044*/ 	.word	0x00000010


	//----- nvinfo : EIATTR_FRAME_SIZE
	.align		4
.L_11:
        /*0048*/ 	.byte	0x04, 0x11
        /*004a*/ 	.short	(.L_13 - .L_12)
	.align		4
.L_12:
        /*004c*/ 	.word	index@(_Z15cudaMoveObjectsPfi)
        /*0050*/ 	.word	0x00000000


	//----- nvinfo : EIATTR_MIN_STACK_SIZE
	.align		4
.L_13:
        /*0054*/ 	.byte	0x04, 0x12
        /*0056*/ 	.short	(.L_15 - .L_14)
	.align		4
.L_14:
        /*0058*/ 	.word	index@(_Z15cudaMoveObjectsPfi)
        /*005c*/ 	.word	0x00000000


	//----- nvinfo : EIATTR_MIN_STACK_SIZE
	.align		4
.L_15:
        /*0060*/ 	.byte	0x04, 0x12
        /*0062*/ 	.short	(.L_17 - .L_16)
	.align		4
.L_16:
        /*0064*/ 	.word	index@(_Z11cudaProcessPfPjiii)
        /*0068*/ 	.word	0x00000000
.L_17:


//--------------------- .nv.compat                --------------------------
	.section	.nv.compat,"",@"SHT_CUDA_COMPAT_INFO"
	.align	4
        /*0000*/ 	.byte	0x02, 0x09, 0x00, 0x00, 0x02, 0x02, 0x01, 0x00, 0x02, 0x05, 0x05, 0x00, 0x03, 0x07, 0x01, 0x01
        /*0010*/ 	.byte	0x02, 0x03, 0x00, 0x00, 0x02, 0x06, 0x01, 0x00, 0x04, 0x0b, 0x08, 0x00, 0x01, 0x00, 0x00, 0x00
        /*0020*/ 	.byte	0x00, 0x00, 0x00, 0x00


//--------------------- .nv.info._Z15cudaMoveObjectsPfi --------------------------
	.section	.nv.info._Z15cudaMoveObjectsPfi,"",@"SHT_CUDA_INFO"
	.sectionflags	@""
	.align	4


	//----- nvinfo : EIATTR_CUDA_API_VERSION
	.align		4
        /*0000*/ 	.byte	0x04, 0x37
        /*0002*/ 	.short	(.L_19 - .L_18)
.L_18:
        /*0004*/ 	.word	0x00000082


	//----- nvinfo : EIATTR_KPARAM_INFO
	.align		4
.L_19:
        /*0008*/ 	.byte	0x04, 0x17
        /*000a*/ 	.short	(.L_21 - .L_20)
.L_20:
        /*000c*/ 	.word	0x00000000
        /*0010*/ 	.short	0x0001
        /*0012*/ 	.short	0x0008
        /*0014*/ 	.byte	0x00, 0xf0, 0x11, 0x00


	//----- nvinfo : EIATTR_KPARAM_INFO
	.align		4
.L_21:
        /*0018*/ 	.byte	0x04, 0x17
        /*001a*/ 	.short	(.L_23 - .L_22)
.L_22:
        /*001c*/ 	.word	0x00000000
        /*0020*/ 	.short	0x0000
        /*0022*/ 	.short	0x0000
        /*0024*/ 	.byte	0x00, 0xf5, 0x21, 0x00


	//----- nvinfo : EIATTR_SPARSE_MMA_MASK
	.align		4
.L_23:
        /*0028*/ 	.byte	0x03, 0x50
        /*002a*/ 	.short	0x0000


	//----- nvinfo : EIATTR_MAXREG_COUNT
	.align		4
        /*002c*/ 	.byte	0x03, 0x1b
        /*002e*/ 	.short	0x00ff


	//----- nvinfo : EIATTR_MERCURY_ISA_VERSION
	.align		4
        /*0030*/ 	.byte	0x03, 0x5f
        /*0032*/ 	.short	0x0101


	//----- nvinfo : EIATTR_VRC_CTA_INIT_COUNT
	.align		4
        /*0034*/ 	.byte	0x02, 0x4a
	.zero		1
	.zero		1


	//----- nvinfo : EIATTR_EXIT_INSTR_OFFSETS
	.align		4
        /*0038*/ 	.byte	0x04, 0x1c
        /*003a*/ 	.short	(.L_25 - .L_24)


	//   ....[0]....
.L_24:
        /*003c*/ 	.word	0x00000040


	//   ....[1]....
        /*0040*/ 	.word	0x00000190


	//----- nvinfo : EIATTR_CBANK_PARAM_SIZE
	.align		4
.L_25:
        /*0044*/ 	.byte	0x03, 0x19
        /*0046*/ 	.short	0x000c


	//----- nvinfo : EIATTR_PARAM_CBANK
	.align		4
        /*0048*/ 	.byte	0x04, 0x0a
        /*004a*/ 	.short	(.L_27 - .L_26)
	.align		4
.L_26:
        /*004c*/ 	.word	index@(.nv.constant0._Z15cudaMoveObjectsPfi)
        /*0050*/ 	.short	0x0380
        /*0052*/ 	.short	0x000c


	//----- nvinfo : EIATTR_SW_WAR
	.align		4
.L_27:
        /*0054*/ 	.byte	0x04, 0x36
        /*0056*/ 	.short	(.L_29 - .L_28)
.L_28:
        /*0058*/ 	.word	0x00000008
.L_29:


//--------------------- .nv.info._Z11cudaProcessPfPjiii --------------------------
	.section	.nv.info._Z11cudaProcessPfPjiii,"",@"SHT_CUDA_INFO"
	.sectionflags	@""
	.align	4


	//----- nvinfo : EIATTR_CUDA_API_VERSION
	.align		4
        /*0000*/ 	.byte	0x04, 0x37
        /*0002*/ 	.short	(.L_31 - .L_30)
.L_30:
        /*0004*/ 	.word	0x00000082


	//----- nvinfo : EIATTR_KPARAM_INFO
	.align		4
.L_31:
        /*0008*/ 	.byte	0x04, 0x17
        /*000a*/ 	.short	(.L_33 - .L_32)
.L_32:
        /*000c*/ 	.word	0x00000000
        /*0010*/ 	.short	0x0004
        /*0012*/ 	.short	0x0018
        /*0014*/ 	.byte	0x00, 0xf0, 0x11, 0x00


	//----- nvinfo : EIATTR_KPARAM_INFO
	.align		4
.L_33:
        /*0018*/ 	.byte	0x04, 0x17
        /*001a*/ 	.short	(.L_35 - .L_34)
.L_34:
        /*001c*/ 	.word	0x00000000
        /*0020*/ 	.short	0x0003
        /*0022*/ 	.short	0x0014
        /*0024*/ 	.byte	0x00, 0xf0, 0x11, 0x00


	//----- nvinfo : EIATTR_KPARAM_INFO
	.align		4
.L_35:
        /*0028*/ 	.byte	0x04, 0x17
        /*002a*/ 	.short	(.L_37 - .L_36)
.L_36:
        /*002c*/ 	.word	0x00000000
        /*0030*/ 	.short	0x0002
        /*0032*/ 	.short	0x0010
        /*0034*/ 	.byte	0x00, 0xf0, 0x11, 0x00


	//----- nvinfo : EIATTR_KPARAM_INFO
	.align		4
.L_37:
        /*0038*/ 	.byte	0x04, 0x17
        /*003a*/ 	.short	(.L_39 - .L_38)
.L_38:
        /*003c*/ 	.word	0x00000000
        /*0040*/ 	.short	0x0001
        /*0042*/ 	.short	0x0008
        /*0044*/ 	.byte	0x00, 0xf5, 0x21, 0x00


	//----- nvinfo : EIATTR_KPARAM_INFO
	.align		4
.L_39:
        /*0048*/ 	.byte	0x04, 0x17
        /*004a*/ 	.short	(.L_41 - .L_40)
.L_40:
        /*004c*/ 	.word	0x00000000
        /*0050*/ 	.short	0x0000
        /*0052*/ 	.short	0x0000
        /*0054*/ 	.byte	0x00, 0xf5, 0x21, 0x00


	//----- nvinfo : EIATTR_SPARSE_MMA_MASK
	.align		4
.L_41:
        /*0058*/ 	.byte	0x03, 0x50
        /*005a*/ 	.short	0x0000


	//----- nvinfo : EIATTR_MAXREG_COUNT
	.align		4
        /*005c*/ 	.byte	0x03, 0x1b
        /*005e*/ 	.short	0x00ff


	//----- nvinfo : EIATTR_MERCURY_ISA_VERSION
	.align		4
        /*0060*/ 	.byte	0x03, 0x5f
        /*0062*/ 	.short	0x0101


	//----- nvinfo : EIATTR_VRC_CTA_INIT_COUNT
	.align		4
        /*0064*/ 	.byte	0x02, 0x4a
	.zero		1
	.zero		1


	//----- nvinfo : EIATTR_EXIT_INSTR_OFFSETS
	.align		4
        /*0068*/ 	.byte	0x04, 0x1c
        /*006a*/ 	.short	(.L_43 - .L_42)


	//   ....[0]....
.L_42:
        /*006c*/ 	.word	0x00000040


	//   ....[1]....
        /*0070*/ 	.word	0x00002620


	//----- nvinfo : EIATTR_CRS_STACK_SIZE
	.align		4
.L_43:
        /*0074*/ 	.byte	0x04, 0x1e
        /*0076*/ 	.short	(.L_45 - .L_44)
.L_44:
        /*0078*/ 	.word	0x00000000


	//----- nvinfo : EIATTR_CBANK_PARAM_SIZE
	.align		4
.L_45:
        /*007c*/ 	.byte	0x03, 0x19
        /*007e*/ 	.short	0x001c


	//----- nvinfo : EIATTR_PARAM_CBANK
	.align		4
        /*0080*/ 	.byte	0x04, 0x0a
        /*0082*/ 	.short	(.L_47 - .L_46)
	.align		4
.L_46:
        /*0084*/ 	.word	index@(.nv.constant0._Z11cudaProcessPfPjiii)
        /*0088*/ 	.short	0x0380
        /*008a*/ 	.short	0x001c


	//----- nvinfo : EIATTR_SW_WAR
	.align		4
.L_47:
        /*008c*/ 	.byte	0x04, 0x36
        /*008e*/ 	.short	(.L_49 - .L_48)
.L_48:
        /*0090*/ 	.word	0x00000008
.L_49:


//--------------------- .nv.callgraph             --------------------------
	.section	.nv.callgraph,"",@"SHT_CUDA_CALLGRAPH"
	.align	4
	.sectionentsize	8
	.align		4
        /*0000*/ 	.word	0x00000000
	.align		4
        /*0004*/ 	.word	0xffffffff
	.align		4
        /*0008*/ 	.word	0x00000000
	.align		4
        /*000c*/ 	.word	0xfffffffe
	.align		4
        /*0010*/ 	.word	0x00000000
	.align		4
        /*0014*/ 	.word	0xfffffffd
	.align		4
        /*0018*/ 	.word	0x00000000
	.align		4
        /*001c*/ 	.word	0xfffffffc


//--------------------- .text._Z15cudaMoveObjectsPfi --------------------------
	.section	.text._Z15cudaMoveObjectsPfi,"ax",@progbits
	.align	128
        .global         _Z15cudaMoveObjectsPfi
        .type           _Z15cudaMoveObjectsPfi,@function
        .size           _Z15cudaMoveObjectsPfi,(.L_x_84 - _Z15cudaMoveObjectsPfi)
        .other          _Z15cudaMoveObjectsPfi,@"STO_CUDA_ENTRY STV_DEFAULT"
_Z15cudaMoveObjectsPfi:
.text._Z15cudaMoveObjectsPfi:
[----:B------:R-:W-:Y:S01]  /*0000*/  LDC R1, c[0x0][0x37c] ;  /* 0x0000df00ff017b82 */ /* 0x000fe20000000800 */
[----:B------:R-:W0:Y:S01]  /*0010*/  S2R R4, SR_TID.X ;  /* 0x0000000000047919 */ /* 0x000e220000002100 */
[----:B------:R-:W0:Y:S02]  /*0020*/  LDCU UR4, c[0x0][0x388] ;  /* 0x00007100ff0477ac */ /* 0x000e240008000800 */
[----:B0-----:R-:W-:-:S13]  /*0030*/  ISETP.GE.AND P0, PT, R4, UR4, PT ;  /* 0x0000000404007c0c */ /* 0x001fda000bf06270 */
[----:B------:R-:W-:Y:S05]  /*0040*/  @P0 EXIT ;  /* 0x000000000000094d */ /* 0x000fea0003800000 */
[----:B------:R-:W0:Y:S01]  /*0050*/  LDC.64 R2, c[0x0][0x380] ;  /* 0x0000e000ff027b82 */ /* 0x000e220000000a00 */
[----:B------:R-:W1:Y:S01]  /*0060*/  LDCU.64 UR4, c[0x0][0x358] ;  /* 0x00006b00ff0477ac */ /* 0x000e620008000a00 */
[----:B------:R-:W-:-:S05]  /*0070*/  SHF.L.U32 R5, R4, 0x3, RZ ;  /* 0x0000000304057819 */ /* 0x000fca00000006ff */
[----:B0-----:R-:W-:-:S05]  /*0080*/  IMAD.WIDE.U32 R2, R5, 0x4, R2 ;  /* 0x0000000405027825 */ /* 0x001fca00078e0002 */
[----:B-1----:R-:W2:Y:S04]  /*0090*/  LDG.E R0, desc[UR4][R2.64+0x4] ;  /* 0x0000040402007981 */ /* 0x002ea8000c1e1900 */
[----:B------:R-:W3:Y:S01]  /*00a0*/  LDG.E R7, desc[UR4][R2.64+0x1c] ;  /* 0x00001c0402077981 */ /* 0x000ee2000c1e1900 */
[----:B------:R-:W-:-:S13]  /*00b0*/  ISETP.NE.AND P1, PT, R4, 0x2, PT ;  /* 0x000000020400780c */ /* 0x000fda0003f25270 */
[----:B------:R-:W0:Y:S01]  /*00c0*/  @!P1 LDC.64 R4, c[0x0][0x380] ;  /* 0x0000e000ff049b82 */ /* 0x000e220000000a00 */
[----:B--2---:R-:W-:-:S13]  /*00d0*/  FSETP.GT.AND P0, PT, |R0|, 300, PT ;  /* 0x439600000000780b */ /* 0x004fda0003f04200 */
[----:B---3--:R-:W-:-:S05]  /*00e0*/  @P0 FADD R7, -R7, -RZ ;  /* 0x800000ff07070221 */ /* 0x008fca0000000100 */
[----:B------:R-:W-:Y:S04]  /*00f0*/  @P0 STG.E desc[UR4][R2.64+0x1c], R7 ;  /* 0x00001c0702000986 */ /* 0x000fe8000c101904 */
[----:B0-----:R-:W2:Y:S04]  /*0100*/  @!P1 LDG.E R6, desc[UR4][R4.64+0x40] ;  /* 0x0000400404069981 */ /* 0x001ea8000c1e1900 */
[----:B------:R-:W3:Y:S01]  /*0110*/  @!P1 LDG.E R8, desc[UR4][R4.64+0x48] ;  /* 0x0000480404089981 */ /* 0x000ee2000c1e1900 */
[----:B------:R-:W-:-:S04]  /*0120*/  FADD R13, R7, R7 ;  /* 0x00000007070d7221 */ /* 0x000fc80000000000 */
[C---:B--2---:R-:W-:Y:S01]  /*0130*/  @!P1 FFMA R9, R13.reuse, 0.5, R6 ;  /* 0x3f0000000d099823 */ /* 0x044fe20000000006 */
[----:B---3--:R-:W-:Y:S01]  /*0140*/  @!P1 FFMA R11, R13, 0.5, R8 ;  /* 0x3f0000000d0b9823 */ /* 0x008fe20000000008 */
[----:B------:R-:W-:-:S03]  /*0150*/  FADD R13, R0, R13 ;  /* 0x0000000d000d7221 */ /* 0x000fc60000000000 */
[----:B------:R-:W-:Y:S04]  /*0160*/  @!P1 STG.E desc[UR4][R4.64+0x40], R9 ;  /* 0x0000400904009986 */ /* 0x000fe8000c101904 */
[----:B------:R-:W-:Y:S04]  /*0170*/  @!P1 STG.E desc[UR4][R4.64+0x48], R11 ;  /* 0x0000480b04009986 */ /* 0x000fe8000c101904 */
[----:B------:R-:W-:Y:S01]  /*0180*/  STG.E desc[UR4][R2.64+0x4], R13 ;  /* 0x0000040d02007986 */ /* 0x000fe2000c101904 */
[----:B------:R-:W-:Y:S05]  /*0190*/  EXIT ;  /* 0x000000000000794d */ /* 0x000fea0003800000 */
.L_x_0:
[----:B------:R-:W-:-:S00]  /*01a0*/  BRA `(.L_x_0) ;  /* 0xfffffffc00fc7947 */ /* 0x000fc0000383ffff */
[----:B------:R-:W-:-:S00]  /*01b0*/  NOP ;  /* 0x0000000000007918 */ /* 0x000fc00000000000 */
        /* <DEDUP_REMOVED lines=12> */
.L_x_84:


//--------------------- .text._Z11cudaProcessPfPjiii --------------------------
	.section	.text._Z11cudaProcessPfPjiii,"ax",@progbits
	.align	128
        .global         _Z11cudaProcessPfPjiii
        .type           _Z11cudaProcessPfPjiii,@function
        .size           _Z11cudaProcessPfPjiii,(.L_x_83 - _Z11cudaProcessPfPjiii)
        .other          _Z11cudaProcessPfPjiii,@"STO_CUDA_ENTRY STV_DEFAULT"
_Z11cudaProcessPfPjiii:
.text._Z11cudaProcessPfPjiii:
[----:B------:R-:W-:Y:S08]  /*0000*/  LDC R1, c[0x0][0x37c] ;  /* 0x0000df00ff017b82 */ /* 0x000ff00000000800 */
[----:B------:R-:W0:Y:S08]  /*0010*/  S2UR UR5, SR_CTAID.X ;  /* 0x00000000000579c3 */ /* 0x000e300000002500 */
[----:B------:R-:W0:Y:S02]  /*0020*/  LDC R0, c[0x0][0x394] ;  /* 0x0000e500ff007b82 */ /* 0x000e240000000800 */
[----:B0-----:R-:W-:-:S13]  /*0030*/  ISETP.LE.AND P0, PT, R0, UR5, PT ;  /* 0x0000000500007c0c */ /* 0x001fda000bf03270 */
[----:B------:R-:W-:Y:S05]  /*0040*/  @P0 EXIT ;  /* 0x000000000000094d */ /* 0x000fea0003800000 */
[----:B------:R-:W0:Y:S01]  /*0050*/  S2R R0, SR_TID.X ;  /* 0x0000000000007919 */ /* 0x000e220000002100 */
[----:B------:R-:W1:Y:S01]  /*0060*/  LDCU UR4, c[0x0][0x390] ;  /* 0x00007200ff0477ac */ /* 0x000e620008000800 */
[----:B------:R-:W2:Y:S01]  /*0070*/  LDCU.64 UR10, c[0x0][0x358] ;  /* 0x00006b00ff0a77ac */ /* 0x000ea20008000a00 */
[----:B-1----:R-:W-:-:S04]  /*0080*/  ULEA.HI UR4, UR4, UR4, URZ, 0x1 ;  /* 0x0000000404047291 */ /* 0x002fc8000f8f08ff */
[----:B------:R-:W-:-:S06]  /*0090*/  USHF.R.S32.HI UR4, URZ, 0x1, UR4 ;  /* 0x00000001ff047899 */ /* 0x000fcc0008011404 */
[----:B0-----:R-:W-:-:S04]  /*00a0*/  IADD3 R0, PT, PT, R0, -UR4, RZ ;  /* 0x8000000400007c10 */ /* 0x001fc8000fffe0ff */
[----:B--2---:R-:W-:-:S07]  /*00b0*/  I2FP.F32.S32 R0, R0 ;  /* 0x0000000000007245 */ /* 0x004fce0000201400 */
.L_x_66:
[----:B0-----:R-:W0:Y:S01]  /*00c0*/  LDCU UR6, c[0x0][0x398] ;  /* 0x00007300ff0677ac */ /* 0x001e220008000800 */
[----:B------:R-:W-:Y:S01]  /*00d0*/  PLOP3.LUT P0, PT, PT, PT, PT, 0x8, 0x80 ;  /* 0x000000000080781c */ /* 0x000fe20003f0e170 */
[----:B0-----:R-:W-:-:S09]  /*00e0*/  UISETP.GE.AND UP0, UPT, UR6, 0x1, UPT ;  /* 0x000000010600788c */ /* 0x001fd2000bf06270 */
[----:B-1----:R-:W-:Y:S05]  /*00f0*/  BRA.U !UP0, `(.L_x_1) ;  /* 0x00000009084c7547 */ /* 0x002fea000b800000 */
[----:B------:R-:W0:Y:S01]  /*0100*/  LDCU.64 UR8, c[0x0][0x380] ;  /* 0x00007000ff0877ac */ /* 0x000e220008000a00 */
[----:B------:R-:W-:Y:S01]  /*0110*/  IMAD.MOV.U32 R10, RZ, RZ, 0x49742400 ;  /* 0x49742400ff0a7424 */ /* 0x000fe200078e00ff */
[----:B------:R-:W1:Y:S01]  /*0120*/  LDCU UR4, c[0x0][0x394] ;  /* 0x00007280ff0477ac */ /* 0x000e620008000800 */
[----:B------:R-:W-:Y:S02]  /*0130*/  UIADD3 UR6, UPT, UPT, -UR6, URZ, URZ ;  /* 0x000000ff06067290 */ /* 0x000fe4000fffe1ff */
[----:B0-----:R-:W-:Y:S02]  /*0140*/  UIADD3 UR7, UP0, UPT, UR8, 0x8, URZ ;  /* 0x0000000808077890 */ /* 0x001fe4000ff1e0ff */
[----:B-1----:R-:W-:Y:S02]  /*0150*/  USHF.R.U32.HI UR4, URZ, 0x1, UR4 ;  /* 0x00000001ff047899 */ /* 0x002fe40008011604 */
[----:B------:R-:W-:Y:S02]  /*0160*/  UIADD3.X UR8, UPT, UPT, URZ, UR9, URZ, UP0, !UPT ;  /* 0x00000009ff087290 */ /* 0x000fe400087fe4ff */
[----:B------:R-:W-:Y:S01]  /*0170*/  MOV R14, UR7 ;  /* 0x00000007000e7c02 */ /* 0x000fe20008000f00 */
[----:B------:R-:W-:-:S03]  /*0180*/  UIADD3 UR4, UPT, UPT, -UR4, UR5, URZ ;  /* 0x0000000504047290 */ /* 0x000fc6000fffe1ff */
[----:B------:R-:W-:-:S03]  /*0190*/  IMAD.U32 R15, RZ, RZ, UR8 ;  /* 0x00000008ff0f7e24 */ /* 0x000fc6000f8e00ff */
[----:B------:R-:W-:Y:S01]  /*01a0*/  I2FP.F32.S32 R9, UR4 ;  /* 0x0000000400097c45 */ /* 0x000fe20008201400 */
[----:B------:R-:W-:-:S06]  /*01b0*/  UMOV UR4, URZ ;  /* 0x000000ff00047c82 */ /* 0x000fcc0008000000 */
.L_x_14:
[----:B------:R-:W2:Y:S04]  /*01c0*/  LDG.E R8, desc[UR10][R14.64+-0x8] ;  /* 0xfffff80a0e087981 */ /* 0x000ea8000c1e1900 */
[----:B------:R-:W3:Y:S04]  /*01d0*/  LDG.E R7, desc[UR10][R14.64+-0x4] ;  /* 0xfffffc0a0e077981 */ /* 0x000ee8000c1e1900 */
[----:B------:R-:W4:Y:S04]  /*01e0*/  LDG.E R6, desc[UR10][R14.64] ;  /* 0x0000000a0e067981 */ /* 0x000f28000c1e1900 */
[----:B------:R0:W5:Y:S01]  /*01f0*/  LDG.E R5, desc[UR10][R14.64+0x4] ;  /* 0x0000040a0e057981 */ /* 0x000162000c1e1900 */
[----:B------:R-:W-:Y:S01]  /*0200*/  BSSY.RECONVERGENT B0, `(.L_x_2) ;  /* 0x000000e000007945 */ /* 0x000fe20003800200 */
[----:B------:R-:W-:-:S04]  /*0210*/  UIADD3 UR6, UPT, UPT, UR6, 0x1, URZ ;  /* 0x0000000106067890 */ /* 0x000fc8000fffe0ff */
[----:B------:R-:W-:Y:S01]  /*0220*/  UISETP.NE.AND UP0, UPT, UR6, URZ, UPT ;  /* 0x000000ff0600728c */ /* 0x000fe2000bf05270 */
[----:B--2---:R-:W-:-:S04]  /*0230*/  FADD R20, -R8, -5000 ;  /* 0xc59c400008147421 */ /* 0x004fc80000000100 */
[----:B------:R-:W1:Y:S01]  /*0240*/  F2F.F64.F32 R18, R20 ;  /* 0x0000001400127310 */ /* 0x000e620000201800 */
[----:B---3--:R-:W-:Y:S01]  /*0250*/  FADD R11, R0, -R7 ;  /* 0x80000007000b7221 */ /* 0x008fe20000000000 */
[----:B----4-:R-:W-:-:S03]  /*0260*/  FADD R13, R9, -R6 ;  /* 0x80000006090d7221 */ /* 0x010fc60000000000 */
[----:B------:R-:W-:-:S04]  /*0270*/  FFMA R12, RZ, R11, R20 ;  /* 0x0000000bff0c7223 */ /* 0x000fc80000000014 */
[----:B------:R-:W-:-:S04]  /*0280*/  FFMA R12, RZ, R13, R12 ;  /* 0x0000000dff0c7223 */ /* 0x000fc8000000000c */
[----:B------:R-:W-:Y:S01]  /*0290*/  FADD R40, R12, R12 ;  /* 0x0000000c0c287221 */ /* 0x000fe20000000000 */
[----:B------:R-:W-:Y:S01]  /*02a0*/  MOV R12, 0x2e0 ;  /* 0x000002e0000c7802 */ /* 0x000fe20000000f00 */
[----:B-1----:R-:W-:-:S10]  /*02b0*/  DADD R24, -RZ, |R18| ;  /* 0x00000000ff187229 */ /* 0x002fd40000000512 */
[----:B0-----:R-:W-:-:S07]  /*02c0*/  MOV R41, R25 ;  /* 0x0000001900297202 */ /* 0x001fce0000000f00 */
[----:B-----5:R-:W-:Y:S05]  /*02d0*/  CALL.REL.NOINC `($_Z11cudaProcessPfPjiii$__internal_accurate_pow) ;  /* 0x0000002800cc7944 */ /* 0x020fea0003c00000 */
[----:B------:R-:W-:Y:S05]  /*02e0*/  BSYNC.RECONVERGENT B0 ;  /* 0x0000000000007941 */ /* 0x000fea0003800200 */
.L_x_2:
[----:B------:R-:W-:Y:S01]  /*02f0*/  DADD R24, R18, 2 ;  /* 0x4000000012187429 */ /* 0x000fe20000000000 */
[----:B------:R-:W0:Y:S01]  /*0300*/  F2F.F64.F32 R16, R11 ;  /* 0x0000000b00107310 */ /* 0x000e220000201800 */
[C---:B------:R-:W-:Y:S02]  /*0310*/  FSETP.NEU.AND P1, PT, R20.reuse, RZ, PT ;  /* 0x000000ff1400720b */ /* 0x040fe40003f2d000 */
[----:B------:R-:W-:Y:S02]  /*0320*/  FSETP.NEU.AND P0, PT, R20, 1, PT ;  /* 0x3f8000001400780b */ /* 0x000fe40003f0d000 */
[----:B------:R-:W-:Y:S02]  /*0330*/  FSEL R26, R23, RZ, P1 ;  /* 0x000000ff171a7208 */ /* 0x000fe40000800000 */
[----:B------:R-:W-:Y:S02]  /*0340*/  FSEL R27, R22, RZ, P1 ;  /* 0x000000ff161b7208 */ /* 0x000fe40000800000 */
[----:B------:R-:W-:-:S04]  /*0350*/  LOP3.LUT R12, R25, 0x7ff00000, RZ, 0xc0, !PT ;  /* 0x7ff00000190c7812 */ /* 0x000fc800078ec0ff */
[----:B------:R-:W-:Y:S01]  /*0360*/  ISETP.NE.AND P2, PT, R12, 0x7ff00000, PT ;  /* 0x7ff000000c00780c */ /* 0x000fe20003f45270 */
[----:B0-----:R-:W-:-:S10]  /*0370*/  DADD R24, -RZ, |R16| ;  /* 0x00000000ff187229 */ /* 0x001fd40000000510 */
[----:B------:R-:W-:Y:S02]  /*0380*/  IMAD.MOV.U32 R41, RZ, RZ, R25 ;  /* 0x000000ffff297224 */ /* 0x000fe400078e0019 */
[----:B------:R-:W-:Y:S05]  /*0390*/  @P2 BRA `(.L_x_3) ;  /* 0x0000000000182947 */ /* 0x000fea0003800000 */
[----:B------:R-:W-:-:S13]  /*03a0*/  FSETP.NAN.AND P1, PT, R20, R20, PT ;  /* 0x000000141400720b */ /* 0x000fda0003f28000 */
[----:B------:R-:W-:Y:S01]  /*03b0*/  @P1 DADD R26, R18, 2 ;  /* 0x40000000121a1429 */ /* 0x000fe20000000000 */
[----:B------:R-:W-:Y:S10]  /*03c0*/  @P1 BRA `(.L_x_3) ;  /* 0x00000000000c1947 */ /* 0x000ff40003800000 */
[----:B------:R-:W-:-:S14]  /*03d0*/  DSETP.NEU.AND P1, PT, |R18|, +INF , PT ;  /* 0x7ff000001200742a */ /* 0x000fdc0003f2d200 */
[----:B------:R-:W-:Y:S01]  /*03e0*/  @!P1 MOV R26, 0x0 ;  /* 0x00000000001a9802 */ /* 0x000fe20000000f00 */
[----:B------:R-:W-:-:S07]  /*03f0*/  @!P1 IMAD.MOV.U32 R27, RZ, RZ, 0x7ff00000 ;  /* 0x7ff00000ff1b9424 */ /* 0x000fce00078e00ff */
.L_x_3:
[----:B------:R-:W-:Y:S01]  /*0400*/  BSSY.RECONVERGENT B0, `(.L_x_4) ;  /* 0x0000005000007945 */ /* 0x000fe20003800200 */
[----:B------:R-:W-:Y:S02]  /*0410*/  FSEL R18, R26, RZ, P0 ;  /* 0x000000ff1a127208 */ /* 0x000fe40000000000 */
[----:B------:R-:W-:Y:S02]  /*0420*/  FSEL R19, R27, 1.875, P0 ;  /* 0x3ff000001b137808 */ /* 0x000fe40000000000 */
[----:B------:R-:W-:-:S07]  /*0430*/  MOV R12, 0x450 ;  /* 0x00000450000c7802 */ /* 0x000fce0000000f00 */
[----:B------:R-:W-:Y:S05]  /*0440*/  CALL.REL.NOINC `($_Z11cudaProcessPfPjiii$__internal_accurate_pow) ;  /* 0x0000002800707944 */ /* 0x000fea0003c00000 */
[----:B------:R-:W-:Y:S05]  /*0450*/  BSYNC.RECONVERGENT B0 ;  /* 0x0000000000007941 */ /* 0x000fea0003800200 */
.L_x_4:
[----:B------:R-:W-:Y:S01]  /*0460*/  DADD R24, R16, 2 ;  /* 0x4000000010187429 */ /* 0x000fe20000000000 */
[----:B------:R-:W0:Y:S01]  /*0470*/  F2F.F64.F32 R20, R13 ;  /* 0x0000000d00147310 */ /* 0x000e220000201800 */
[C---:B------:R-:W-:Y:S01]  /*0480*/  FSETP.NEU.AND P1, PT, R11.reuse, RZ, PT ;  /* 0x000000ff0b00720b */ /* 0x040fe20003f2d000 */
[----:B------:R-:W-:Y:S01]  /*0490*/  BSSY.RECONVERGENT B0, `(.L_x_5) ;  /* 0x000000e000007945 */ /* 0x000fe20003800200 */
[----:B------:R-:W-:Y:S02]  /*04a0*/  FSETP.NEU.AND P0, PT, R11, 1, PT ;  /* 0x3f8000000b00780b */ /* 0x000fe40003f0d000 */
[----:B------:R-:W-:Y:S02]  /*04b0*/  FSEL R26, R23, RZ, P1 ;  /* 0x000000ff171a7208 */ /* 0x000fe40000800000 */
[----:B------:R-:W-:Y:S02]  /*04c0*/  FSEL R27, R22, RZ, P1 ;  /* 0x000000ff161b7208 */ /* 0x000fe40000800000 */
[----:B------:R-:W-:-:S04]  /*04d0*/  LOP3.LUT R24, R25, 0x7ff00000, RZ, 0xc0, !PT ;  /* 0x7ff0000019187812 */ /* 0x000fc800078ec0ff */
[----:B------:R-:W-:Y:S01]  /*04e0*/  ISETP.NE.AND P2, PT, R24, 0x7ff00000, PT ;  /* 0x7ff000001800780c */ /* 0x000fe20003f45270 */
[----:B0-----:R-:W-:-:S12]  /*04f0*/  DADD R24, -RZ, |R20| ;  /* 0x00000000ff187229 */ /* 0x001fd80000000514 */
[----:B------:R-:W-:Y:S05]  /*0500*/  @P2 BRA `(.L_x_6) ;  /* 0x0000000000182947 */ /* 0x000fea0003800000 */
[----:B------:R-:W-:-:S13]  /*0510*/  FSETP.NAN.AND P1, PT, R11, R11, PT ;  /* 0x0000000b0b00720b */ /* 0x000fda0003f28000 */
[----:B------:R-:W-:Y:S01]  /*0520*/  @P1 DADD R26, R16, 2 ;  /* 0x40000000101a1429 */ /* 0x000fe20000000000 */
[----:B------:R-:W-:Y:S10]  /*0530*/  @P1 BRA `(.L_x_6) ;  /* 0x00000000000c1947 */ /* 0x000ff40003800000 */
[----:B------:R-:W-:-:S14]  /*0540*/  DSETP.NEU.AND P1, PT, |R16|, +INF , PT ;  /* 0x7ff000001000742a */ /* 0x000fdc0003f2d200 */
[----:B------:R-:W-:Y:S01]  /*0550*/  @!P1 MOV R26, 0x0 ;  /* 0x00000000001a9802 */ /* 0x000fe20000000f00 */
[----:B------:R-:W-:-:S07]  /*0560*/  @!P1 IMAD.MOV.U32 R27, RZ, RZ, 0x7ff00000 ;  /* 0x7ff00000ff1b9424 */ /* 0x000fce00078e00ff */
.L_x_6:
[----:B------:R-:W-:Y:S05]  /*0570*/  BSYNC.RECONVERGENT B0 ;  /* 0x0000000000007941 */ /* 0x000fea0003800200 */
.L_x_5:
[----:B------:R-:W-:Y:S01]  /*0580*/  FSEL R16, R26, RZ, P0 ;  /* 0x000000ff1a107208 */ /* 0x000fe20000000000 */
[----:B------:R-:W-:Y:S01]  /*0590*/  BSSY.RECONVERGENT B0, `(.L_x_7) ;  /* 0x0000006000007945 */ /* 0x000fe20003800200 */
[----:B------:R-:W-:Y:S02]  /*05a0*/  FSEL R17, R27, 1.875, P0 ;  /* 0x3ff000001b117808 */ /* 0x000fe40000000000 */
[----:B------:R-:W-:Y:S02]  /*05b0*/  MOV R41, R25 ;  /* 0x0000001900297202 */ /* 0x000fe40000000f00 */
[----:B------:R-:W-:Y:S02]  /*05c0*/  MOV R12, 0x5f0 ;  /* 0x000005f0000c7802 */ /* 0x000fe40000000f00 */
[----:B------:R-:W-:-:S11]  /*05d0*/  DADD R18, R18, R16 ;  /* 0x0000000012127229 */ /* 0x000fd60000000010 */
[----:B------:R-:W-:Y:S05]  /*05e0*/  CALL.REL.NOINC `($_Z11cudaProcessPfPjiii$__internal_accurate_pow) ;  /* 0x0000002800087944 */ /* 0x000fea0003c00000 */
[----:B------:R-:W-:Y:S05]  /*05f0*/  BSYNC.RECONVERGENT B0 ;  /* 0x0000000000007941 */ /* 0x000fea0003800200 */
.L_x_7:
[----:B------:R-:W-:Y:S01]  /*0600*/  DADD R16, R20, 2 ;  /* 0x4000000014107429 */ /* 0x000fe20000000000 */
[C---:B------:R-:W-:Y:S02]  /*0610*/  FSETP.NEU.AND P1, PT, R13.reuse, RZ, PT ;  /* 0x000000ff0d00720b */ /* 0x040fe40003f2d000 */
[----:B------:R-:W-:Y:S02]  /*0620*/  FSETP.NEU.AND P0, PT, R13, 1, PT ;  /* 0x3f8000000d00780b */ /* 0x000fe40003f0d000 */
[----:B------:R-:W-:Y:S01]  /*0630*/  FSEL R24, R23, RZ, P1 ;  /* 0x000000ff17187208 */ /* 0x000fe20000800000 */
[----:B------:R-:W-:Y:S01]  /*0640*/  FMUL R16, R5, R5 ;  /* 0x0000000505107220 */ /* 0x000fe20000400000 */
[----:B------:R-:W-:-:S03]  /*0650*/  FSEL R25, R22, RZ, P1 ;  /* 0x000000ff16197208 */ /* 0x000fc60000800000 */
[----:B------:R-:W-:Y:S02]  /*0660*/  LOP3.LUT R5, R17, 0x7ff00000, RZ, 0xc0, !PT ;  /* 0x7ff0000011057812 */ /* 0x000fe400078ec0ff */
[----:B------:R-:W0:Y:S02]  /*0670*/  F2F.F64.F32 R16, R16 ;  /* 0x0000001000107310 */ /* 0x000e240000201800 */
[----:B------:R-:W-:-:S13]  /*0680*/  ISETP.NE.AND P2, PT, R5, 0x7ff00000, PT ;  /* 0x7ff000000500780c */ /* 0x000fda0003f45270 */
[----:B0-----:R-:W-:Y:S05]  /*0690*/  @P2 BRA `(.L_x_8) ;  /* 0x0000000000182947 */ /* 0x001fea0003800000 */
[----:B------:R-:W-:-:S13]  /*06a0*/  FSETP.NAN.AND P1, PT, R13, R13, PT ;  /* 0x0000000d0d00720b */ /* 0x000fda0003f28000 */
[----:B------:R-:W-:Y:S01]  /*06b0*/  @P1 DADD R24, R20, 2 ;  /* 0x4000000014181429 */ /* 0x000fe20000000000 */
[----:B------:R-:W-:Y:S10]  /*06c0*/  @P1 BRA `(.L_x_8) ;  /* 0x00000000000c1947 */ /* 0x000ff40003800000 */
[----:B------:R-:W-:-:S14]  /*06d0*/  DSETP.NEU.AND P1, PT, |R20|, +INF , PT ;  /* 0x7ff000001400742a */ /* 0x000fdc0003f2d200 */
[----:B------:R-:W-:Y:S01]  /*06e0*/  @!P1 IMAD.MOV.U32 R24, RZ, RZ, 0x0 ;  /* 0x00000000ff189424 */ /* 0x000fe200078e00ff */
[----:B------:R-:W-:-:S07]  /*06f0*/  @!P1 MOV R25, 0x7ff00000 ;  /* 0x7ff0000000199802 */ /* 0x000fce0000000f00 */
.L_x_8:
[----:B------:R-:W-:Y:S01]  /*0700*/  FSEL R12, R24, RZ, P0 ;  /* 0x000000ff180c7208 */ /* 0x000fe20000000000 */
[----:B------:R-:W-:Y:S01]  /*0710*/  BSSY.RECONVERGENT B0, `(.L_x_9) ;  /* 0x0000023000007945 */ /* 0x000fe20003800200 */
[----:B------:R-:W-:Y:S02]  /*0720*/  FSEL R13, R25, 1.875, P0 ;  /* 0x3ff00000190d7808 */ /* 0x000fe40000000000 */
[----:B------:R-:W-:-:S04]  /*0730*/  PLOP3.LUT P0, PT, PT, PT, PT, 0x8, 0x80 ;  /* 0x000000000080781c */ /* 0x000fc80003f0e170 */
[----:B------:R-:W-:-:S08]  /*0740*/  DADD R18, R18, R12 ;  /* 0x0000000012127229 */ /* 0x000fd0000000000c */
[----:B------:R-:W-:-:S10]  /*0750*/  DADD R16, R18, -R16 ;  /* 0x0000000012107229 */ /* 0x000fd40000000810 */
[----:B------:R-:W0:Y:S02]  /*0760*/  F2F.F32.F64 R16, R16 ;  /* 0x0000001000107310 */ /* 0x000e240000301000 */
[----:B0-----:R-:W-:-:S04]  /*0770*/  FMUL R5, R16, -4 ;  /* 0xc080000010057820 */ /* 0x001fc80000400000 */
[----:B------:R-:W-:-:S05]  /*0780*/  FFMA R12, R40, R40, R5 ;  /* 0x00000028280c7223 */ /* 0x000fca0000000005 */
[----:B------:R-:W-:-:S13]  /*0790*/  FSETP.GEU.AND P1, PT, R12, RZ, PT ;  /* 0x000000ff0c00720b */ /* 0x000fda0003f2e000 */
[----:B------:R-:W-:Y:S05]  /*07a0*/  @!P1 BRA `(.L_x_10) ;  /* 0x0000000000649947 */ /* 0x000fea0003800000 */
[----:B------:R-:W-:Y:S01]  /*07b0*/  VIADD R5, R12, 0xf3000000 ;  /* 0xf30000000c057836 */ /* 0x000fe20000000000 */
[----:B------:R0:W1:Y:S01]  /*07c0*/  MUFU.RSQ R11, R12 ;  /* 0x0000000c000b7308 */ /* 0x0000620000001400 */
[----:B------:R-:W-:Y:S03]  /*07d0*/  BSSY.RECONVERGENT B1, `(.L_x_11) ;  /* 0x000000b000017945 */ /* 0x000fe60003800200 */
[----:B------:R-:W-:-:S13]  /*07e0*/  ISETP.GT.U32.AND P1, PT, R5, 0x727fffff, PT ;  /* 0x727fffff0500780c */ /* 0x000fda0003f24070 */
[----:B01----:R-:W-:Y:S05]  /*07f0*/  @!P1 BRA `(.L_x_12) ;  /* 0x0000000000109947 */ /* 0x003fea0003800000 */
[----:B------:R-:W-:-:S07]  /*0800*/  MOV R23, 0x820 ;  /* 0x0000082000177802 */ /* 0x000fce0000000f00 */
[----:B------:R-:W-:Y:S05]  /*0810*/  CALL.REL.NOINC `($__internal_0_$__cuda_sm20_sqrt_rn_f32_slowpath) ;  /* 0x0000001c00847944 */ /* 0x000fea0003c00000 */
[----:B------:R-:W-:Y:S01]  /*0820*/  MOV R5, R24 ;  /* 0x0000001800057202 */ /* 0x000fe20000000f00 */
[----:B------:R-:W-:Y:S06]  /*0830*/  BRA `(.L_x_13) ;  /* 0x0000000000107947 */ /* 0x000fec0003800000 */
.L_x_12:
[----:B------:R-:W-:Y:S01]  /*0840*/  FMUL.FTZ R5, R12, R11 ;  /* 0x0000000b0c057220 */ /* 0x000fe20000410000 */
[----:B------:R-:W-:-:S03]  /*0850*/  FMUL.FTZ R11, R11, 0.5 ;  /* 0x3f0000000b0b7820 */ /* 0x000fc60000410000 */
[----:B------:R-:W-:-:S04]  /*0860*/  FFMA R12, -R5, R5, R12 ;  /* 0x00000005050c7223 */ /* 0x000fc8000000010c */
[----:B------:R-:W-:-:S07]  /*0870*/  FFMA R5, R12, R11, R5 ;  /* 0x0000000b0c057223 */ /* 0x000fce0000000005 */
.L_x_13:
[----:B------:R-:W-:Y:S05]  /*0880*/  BSYNC.RECONVERGENT B1 ;  /* 0x0000000000017941 */ /* 0x000fea0003800200 */
.L_x_11:
[----:B------:R-:W-:-:S04]  /*0890*/  FADD R5, -R40, -R5 ;  /* 0x8000000528057221 */ /* 0x000fc80000000100 */
[----:B------:R-:W-:-:S05]  /*08a0*/  FMUL R5, R5, 0.5 ;  /* 0x3f00000005057820 */ /* 0x000fca0000400000 */
[----:B------:R-:W-:-:S13]  /*08b0*/  FSETP.GT.AND P1, PT, R5, RZ, PT ;  /* 0x000000ff0500720b */ /* 0x000fda0003f24000 */
[----:B------:R-:W-:Y:S01]  /*08c0*/  @P1 FADD R43, R5, -5000 ;  /* 0xc59c4000052b1421 */ /* 0x000fe20000000000 */
[-C--:B------:R-:W-:Y:S01]  /*08d0*/  @P1 FFMA R42, RZ, R5.reuse, R0 ;  /* 0x00000005ff2a1223 */ /* 0x080fe20000000000 */
[----:B------:R-:W-:Y:S01]  /*08e0*/  @P1 FFMA R45, RZ, R5, R9 ;  /* 0x00000005ff2d1223 */ /* 0x000fe20000000009 */
[----:B------:R-:W-:Y:S01]  /*08f0*/  @P1 PLOP3.LUT P0, PT, PT, PT, PT, 0x80, 0x8 ;  /* 0x000000000008181c */ /* 0x000fe20003f0f070 */
[----:B------:R-:W-:Y:S02]  /*0900*/  @P1 IMAD.MOV.U32 R47, RZ, RZ, R5 ;  /* 0x000000ffff2f1224 */ /* 0x000fe400078e0005 */
[----:B------:R-:W-:Y:S01]  /*0910*/  @P1 FADD R44, -R8, R43 ;  /* 0x0000002b082c1221 */ /* 0x000fe20000000100 */
[----:B------:R-:W-:Y:S01]  /*0920*/  @P1 FADD R46, -R7, R42 ;  /* 0x0000002a072e1221 */ /* 0x000fe20000000100 */
[----:B------:R-:W-:-:S08]  /*0930*/  @P1 FADD R48, -R6, R45 ;  /* 0x0000002d06301221 */ /* 0x000fd00000000100 */
.L_x_10:
[----:B------:R-:W-:Y:S05]  /*0940*/  BSYNC.RECONVERGENT B0 ;  /* 0x0000000000007941 */ /* 0x000fea0003800200 */
.L_x_9:
[----:B------:R-:W-:Y:S02]  /*0950*/  FSETP.GEU.OR P0, PT, R47, R10, !P0 ;  /* 0x0000000a2f00720b */ /* 0x000fe4000470e400 */
[----:B------:R-:W-:-:S04]  /*0960*/  IADD3 R14, P1, PT, R14, 0x20, RZ ;  /* 0x000000200e0e7810 */ /* 0x000fc80007f3e0ff */
[----:B------:R-:W-:-:S07]  /*0970*/  IADD3.X R15, PT, PT, RZ, R15, RZ, P1, !PT ;  /* 0x0000000fff0f7210 */ /* 0x000fce0000ffe4ff */
[----:B------:R-:W-:Y:S01]  /*0980*/  @!P0 IMAD.MOV.U32 R2, RZ, RZ, R48 ;  /* 0x000000ffff028224 */ /* 0x000fe200078e0030 */
[----:B------:R-:W-:Y:S01]  /*0990*/  @!P0 MOV R3, R46 ;  /* 0x0000002e00038202 */ /* 0x000fe20000000f00 */
[----:B------:R-:W-:Y:S01]  /*09a0*/  @!P0 IMAD.MOV.U32 R50, RZ, RZ, R45 ;  /* 0x000000ffff328224 */ /* 0x000fe200078e002d */
[----:B------:R-:W-:Y:S01]  /*09b0*/  @!P0 MOV R4, R44 ;  /* 0x0000002c00048202 */ /* 0x000fe20000000f00 */
[----:B------:R-:W-:Y:S01]  /*09c0*/  @!P0 IMAD.MOV.U32 R52, RZ, RZ, R43 ;  /* 0x000000ffff348224 */ /* 0x000fe200078e002b */
[----:B------:R-:W-:Y:S01]  /*09d0*/  @!P0 MOV R51, R42 ;  /* 0x0000002a00338202 */ /* 0x000fe20000000f00 */
[----:B------:R-:W-:Y:S01]  /*09e0*/  @!P0 IMAD.U32 R49, RZ, RZ, UR4 ;  /* 0x00000004ff318e24 */ /* 0x000fe2000f8e00ff */
[----:B------:R-:W-:Y:S01]  /*09f0*/  @!P0 MOV R10, R47 ;  /* 0x0000002f000a8202 */ /* 0x000fe20000000f00 */
[----:B------:R-:W-:Y:S01]  /*0a00*/  UIADD3 UR4, UPT, UPT, UR4, 0x1, URZ ;  /* 0x0000000104047890 */ /* 0x000fe2000fffe0ff */
[----:B------:R-:W-:Y:S11]  /*0a10*/  BRA.U UP0, `(.L_x_14) ;  /* 0xfffffff500e87547 */ /* 0x000ff6000b83ffff */
[----:B------:R-:W-:-:S13]  /*0a20*/  FSETP.NEU.AND P0, PT, R10, 1000000, PT ;  /* 0x497424000a00780b */ /* 0x000fda0003f0d000 */
.L_x_1:
[----:B------:R-:W-:Y:S04]  /*0a30*/  BSSY.RECONVERGENT B0, `(.L_x_15) ;  /* 0x00001b8000007945 */ /* 0x000fe80003800200 */
[----:B------:R-:W-:Y:S05]  /*0a40*/  @!P0 BRA `(.L_x_16) ;  /* 0x0000001800bc8947 */ /* 0x000fea0003800000 */
[----:B------:R-:W-:Y:S01]  /*0a50*/  FADD R10, RZ, -R52 ;  /* 0x80000034ff0a7221 */ /* 0x000fe20000000000 */
[----:B------:R-:W-:Y:S01]  /*0a60*/  FADD R7, RZ, -R51 ;  /* 0x80000033ff077221 */ /* 0x000fe20000000000 */
[----:B------:R-:W-:Y:S01]  /*0a70*/  FADD R6, -R50, 500 ;  /* 0x43fa000032067421 */ /* 0x000fe20000000100 */
[----:B------:R-:W0:Y:S01]  /*0a80*/  LDC R9, c[0x0][0x398] ;  /* 0x0000e600ff097b82 */ /* 0x000e220000000800 */
[----:B------:R-:W-:Y:S01]  /*0a90*/  FMUL R8, R10, R10 ;  /* 0x0000000a0a087220 */ /* 0x000fe20000400000 */
[----:B------:R-:W-:Y:S03]  /*0aa0*/  BSSY.RECONVERGENT B1, `(.L_x_17) ;  /* 0x0000010000017945 */ /* 0x000fe60003800200 */
[----:B------:R-:W-:-:S04]  /*0ab0*/  FFMA R5, R7, R7, R8 ;  /* 0x0000000707057223 */ /* 0x000fc80000000008 */
[----:B------:R-:W-:-:S04]  /*0ac0*/  FFMA R12, R6, R6, R5 ;  /* 0x00000006060c7223 */ /* 0x000fc80000000005 */
[----:B------:R-:W-:Y:S01]  /*0ad0*/  VIADD R8, R12, 0xf3000000 ;  /* 0xf30000000c087836 */ /* 0x000fe20000000000 */
[----:B------:R1:W2:Y:S04]  /*0ae0*/  MUFU.RSQ R5, R12 ;  /* 0x0000000c00057308 */ /* 0x0002a80000001400 */
[----:B------:R-:W-:Y:S02]  /*0af0*/  ISETP.GT.U32.AND P0, PT, R8, 0x727fffff, PT ;  /* 0x727fffff0800780c */ /* 0x000fe40003f04070 */
[----:B0-----:R-:W-:-:S11]  /*0b00*/  ISETP.GE.AND P1, PT, R9, 0x1, PT ;  /* 0x000000010900780c */ /* 0x001fd60003f26270 */
[----:B-12---:R-:W-:Y:S05]  /*0b10*/  @!P0 BRA `(.L_x_18) ;  /* 0x0000000000108947 */ /* 0x006fea0003800000 */
[----:B------:R-:W-:-:S07]  /*0b20*/  MOV R23, 0xb40 ;  /* 0x00000b4000177802 */ /* 0x000fce0000000f00 */
[----:B------:R-:W-:Y:S05]  /*0b30*/  CALL.REL.NOINC `($__internal_0_$__cuda_sm20_sqrt_rn_f32_slowpath) ;  /* 0x0000001800bc7944 */ /* 0x000fea0003c00000 */
[----:B------:R-:W-:Y:S01]  /*0b40*/  MOV R11, R24 ;  /* 0x00000018000b7202 */ /* 0x000fe20000000f00 */
[----:B------:R-:W-:Y:S06]  /*0b50*/  BRA `(.L_x_19) ;  /* 0x0000000000107947 */ /* 0x000fec0003800000 */
.L_x_18:
[----:B------:R-:W-:Y:S01]  /*0b60*/  FMUL.FTZ R11, R12, R5 ;  /* 0x000000050c0b7220 */ /* 0x000fe20000410000 */
[----:B------:R-:W-:-:S03]  /*0b70*/  FMUL.FTZ R5, R5, 0.5 ;  /* 0x3f00000005057820 */ /* 0x000fc60000410000 */
[----:B------:R-:W-:-:S04]  /*0b80*/  FFMA R8, -R11, R11, R12 ;  /* 0x0000000b0b087223 */ /* 0x000fc8000000010c */
[----:B------:R-:W-:-:S07]  /*0b90*/  FFMA R11, R8, R5, R11 ;  /* 0x00000005080b7223 */ /* 0x000fce000000000b */
.L_x_19:
[----:B------:R-:W-:Y:S05]  /*0ba0*/  BSYNC.RECONVERGENT B1 ;  /* 0x0000000000017941 */ /* 0x000fea0003800200 */
.L_x_17:
[----:B------:R-:W0:Y:S01]  /*0bb0*/  MUFU.RCP R8, R11 ;  /* 0x0000000b00087308 */ /* 0x000e220000001000 */
[----:B------:R-:W-:Y:S07]  /*0bc0*/  BSSY.RECONVERGENT B3, `(.L_x_20) ;  /* 0x000000b000037945 */ /* 0x000fee0003800200 */
[----:B------:R-:W1:Y:S01]  /*0bd0*/  FCHK P0, R10, R11 ;  /* 0x0000000b0a007302 */ /* 0x000e620000000000 */
[----:B0-----:R-:W-:-:S04]  /*0be0*/  FFMA R5, R8, -R11, 1 ;  /* 0x3f80000008057423 */ /* 0x001fc8000000080b */
[----:B------:R-:W-:-:S04]  /*0bf0*/  FFMA R5, R8, R5, R8 ;  /* 0x0000000508057223 */ /* 0x000fc80000000008 */
[----:B------:R-:W-:-:S04]  /*0c00*/  FFMA R8, R10, R5, RZ ;  /* 0x000000050a087223 */ /* 0x000fc800000000ff */
[----:B------:R-:W-:-:S04]  /*0c10*/  FFMA R9, R8, -R11, R10 ;  /* 0x8000000b08097223 */ /* 0x000fc8000000000a */
[----:B------:R-:W-:Y:S01]  /*0c20*/  FFMA R5, R5, R9, R8 ;  /* 0x0000000905057223 */ /* 0x000fe20000000008 */
[----:B-1----:R-:W-:Y:S06]  /*0c30*/  @!P0 BRA `(.L_x_21) ;  /* 0x00000000000c8947 */ /* 0x002fec0003800000 */
[----:B------:R-:W-:-:S07]  /*0c40*/  MOV R12, 0xc60 ;  /* 0x00000c60000c7802 */ /* 0x000fce0000000f00 */
[----:B------:R-:W-:Y:S05]  /*0c50*/  CALL.REL.NOINC `($__internal_1_$__cuda_sm3x_div_rn_noftz_f32_slowpath) ;  /* 0x0000001800d07944 */ /* 0x000fea0003c00000 */
[----:B------:R-:W-:-:S07]  /*0c60*/  IMAD.MOV.U32 R5, RZ, RZ, R10 ;  /* 0x000000ffff057224 */ /* 0x000fce00078e000a */
.L_x_21:
[----:B------:R-:W-:Y:S05]  /*0c70*/  BSYNC.RECONVERGENT B3 ;  /* 0x0000000000037941 */ /* 0x000fea0003800200 */
.L_x_20:
        /* <DEDUP_REMOVED lines=9> */
[----:B------:R-:W-:Y:S02]  /*0d10*/  MOV R10, R7 ;  /* 0x00000007000a7202 */ /* 0x000fe40000000f00 */
[----:B------:R-:W-:-:S07]  /*0d20*/  MOV R12, 0xd40 ;  /* 0x00000d40000c7802 */ /* 0x000fce0000000f00 */
[----:B------:R-:W-:Y:S05]  /*0d30*/  CALL.REL.NOINC `($__internal_1_$__cuda_sm3x_div_rn_noftz_f32_slowpath) ;  /* 0x0000001800987944 */ /* 0x000fea0003c00000 */
[----:B------:R-:W-:-:S07]  /*0d40*/  IMAD.MOV.U32 R8, RZ, RZ, R10 ;  /* 0x000000ffff087224 */ /* 0x000fce00078e000a */
.L_x_23:
[----:B------:R-:W-:Y:S05]  /*0d50*/  BSYNC.RECONVERGENT B3 ;  /* 0x0000000000037941 */ /* 0x000fea0003800200 */
.L_x_22:
        /* <DEDUP_REMOVED lines=13> */
.L_x_25:
[----:B------:R-:W-:Y:S05]  /*0e30*/  BSYNC.RECONVERGENT B3 ;  /* 0x0000000000037941 */ /* 0x000fea0003800200 */
.L_x_24:
[----:B------:R-:W-:Y:S01]  /*0e40*/  FMUL R6, R4, R4 ;  /* 0x0000000404067220 */ /* 0x000fe20000400000 */
[----:B------:R-:W-:Y:S03]  /*0e50*/  BSSY.RECONVERGENT B1, `(.L_x_26) ;  /* 0x000000f000017945 */ /* 0x000fe60003800200 */
[----:B------:R-:W-:-:S04]  /*0e60*/  FFMA R7, R3, R3, R6 ;  /* 0x0000000303077223 */ /* 0x000fc80000000006 */
[----:B------:R-:W-:-:S04]  /*0e70*/  FFMA R12, R2, R2, R7 ;  /* 0x00000002020c7223 */ /* 0x000fc80000000007 */
[----:B------:R0:W1:Y:S01]  /*0e80*/  MUFU.RSQ R7, R12 ;  /* 0x0000000c00077308 */ /* 0x0000620000001400 */
[----:B------:R-:W-:-:S04]  /*0e90*/  IADD3 R6, PT, PT, R12, -0xd000000, RZ ;  /* 0xf30000000c067810 */ /* 0x000fc80007ffe0ff */
[----:B------:R-:W-:-:S13]  /*0ea0*/  ISETP.GT.U32.AND P0, PT, R6, 0x727fffff, PT ;  /* 0x727fffff0600780c */ /* 0x000fda0003f04070 */
[----:B01----:R-:W-:Y:S05]  /*0eb0*/  @!P0 BRA `(.L_x_27) ;  /* 0x0000000000108947 */ /* 0x003fea0003800000 */
[----:B------:R-:W-:-:S07]  /*0ec0*/  MOV R23, 0xee0 ;  /* 0x00000ee000177802 */ /* 0x000fce0000000f00 */
[----:B------:R-:W-:Y:S05]  /*0ed0*/  CALL.REL.NOINC `($__internal_0_$__cuda_sm20_sqrt_rn_f32_slowpath) ;  /* 0x0000001400d47944 */ /* 0x000fea0003c00000 */
[----:B------:R-:W-:Y:S01]  /*0ee0*/  IMAD.MOV.U32 R11, RZ, RZ, R24 ;  /* 0x000000ffff0b7224 */ /* 0x000fe200078e0018 */
[----:B------:R-:W-:Y:S06]  /*0ef0*/  BRA `(.L_x_28) ;  /* 0x0000000000107947 */ /* 0x000fec0003800000 */
.L_x_27:
[----:B------:R-:W-:Y:S01]  /*0f00*/  FMUL.FTZ R11, R12, R7 ;  /* 0x000000070c0b7220 */ /* 0x000fe20000410000 */
[----:B------:R-:W-:-:S03]  /*0f10*/  FMUL.FTZ R7, R7, 0.5 ;  /* 0x3f00000007077820 */ /* 0x000fc60000410000 */
[----:B------:R-:W-:-:S04]  /*0f20*/  FFMA R6, -R11, R11, R12 ;  /* 0x0000000b0b067223 */ /* 0x000fc8000000010c */
[----:B------:R-:W-:-:S07]  /*0f30*/  FFMA R11, R6, R7, R11 ;  /* 0x00000007060b7223 */ /* 0x000fce000000000b */
.L_x_28:
[----:B------:R-:W-:Y:S05]  /*0f40*/  BSYNC.RECONVERGENT B1 ;  /* 0x0000000000017941 */ /* 0x000fea0003800200 */
.L_x_26:
[----:B------:R-:W-:Y:S01]  /*0f50*/  PLOP3.LUT P0, PT, PT, PT, PT, 0x8, 0x80 ;  /* 0x000000000080781c */ /* 0x000fe20003f0e170 */
[----:B------:R-:W-:-:S12]  /*0f60*/  @!P1 BRA `(.L_x_29) ;  /* 0x0000000800109947 */ /* 0x000fd80003800000 */
[----:B------:R-:W-:Y:S01]  /*0f70*/  HFMA2 R10, -RZ, RZ, 0, 0 ;  /* 0x00000000ff0a7431 */ /* 0x000fe200000001ff */
[----:B------:R-:W-:Y:S06]  /*0f80*/  BSSY.RECONVERGENT B1, `(.L_x_29) ;  /* 0x0000082000017945 */ /* 0x000fec0003800200 */
.L_x_45:
[----:B------:R-:W-:Y:S01]  /*0f90*/  ISETP.NE.AND P0, PT, R10, R49, PT ;  /* 0x000000310a00720c */ /* 0x000fe20003f05270 */
[----:B------:R-:W-:-:S12]  /*0fa0*/  BSSY.RELIABLE B2, `(.L_x_30) ;  /* 0x000007a000027945 */ /* 0x000fd80003800100 */
[----:B------:R-:W-:Y:S05]  /*0fb0*/  @!P0 BRA `(.L_x_31) ;  /* 0x0000000400e08947 */ /* 0x000fea0003800000 */
[----:B------:R-:W0:Y:S01]  /*0fc0*/  LDC.64 R6, c[0x0][0x380] ;  /* 0x0000e000ff067b82 */ /* 0x000e220000000a00 */
[----:B------:R-:W-:-:S04]  /*0fd0*/  IMAD.SHL.U32 R13, R10, 0x8, RZ ;  /* 0x000000080a0d7824 */ /* 0x000fc800078e00ff */
[----:B0-----:R-:W-:-:S05]  /*0fe0*/  IMAD.WIDE.U32 R6, R13, 0x4, R6 ;  /* 0x000000040d067825 */ /* 0x001fca00078e0006 */
[----:B------:R-:W2:Y:S04]  /*0ff0*/  LDG.E R15, desc[UR10][R6.64] ;  /* 0x0000000a060f7981 */ /* 0x000ea8000c1e1900 */
[----:B------:R-:W3:Y:S04]  /*1000*/  LDG.E R12, desc[UR10][R6.64+0x4] ;  /* 0x0000040a060c7981 */ /* 0x000ee8000c1e1900 */
[----:B------:R-:W4:Y:S04]  /*1010*/  LDG.E R17, desc[UR10][R6.64+0x8] ;  /* 0x0000080a06117981 */ /* 0x000f28000c1e1900 */
[----:B------:R0:W5:Y:S01]  /*1020*/  LDG.E R13, desc[UR10][R6.64+0xc] ;  /* 0x00000c0a060d7981 */ /* 0x000162000c1e1900 */
[----:B------:R-:W-:Y:S01]  /*1030*/  BSSY.RECONVERGENT B3, `(.L_x_32) ;  /* 0x000000d000037945 */ /* 0x000fe20003800200 */
[----:B--2---:R-:W-:-:S04]  /*1040*/  FADD R14, R52, -R15 ;  /* 0x8000000f340e7221 */ /* 0x004fc80000000000 */
[----:B------:R-:W1:Y:S01]  /*1050*/  F2F.F64.F32 R18, R14 ;  /* 0x0000000e00127310 */ /* 0x000e620000201800 */
[----:B---3--:R-:W-:Y:S01]  /*1060*/  FADD R15, R51, -R12 ;  /* 0x8000000c330f7221 */ /* 0x008fe20000000000 */
[----:B------:R-:W-:Y:S01]  /*1070*/  FMUL R12, R14, R5 ;  /* 0x000000050e0c7220 */ /* 0x000fe20000400000 */
[----:B----4-:R-:W-:-:S03]  /*1080*/  FADD R16, R50, -R17 ;  /* 0x8000001132107221 */ /* 0x010fc60000000000 */
[----:B------:R-:W-:Y:S01]  /*1090*/  FFMA R17, R15, R8, R12 ;  /* 0x000000080f117223 */ /* 0x000fe2000000000c */
[----:B------:R-:W-:-:S03]  /*10a0*/  MOV R12, 0x1100 ;  /* 0x00001100000c7802 */ /* 0x000fc60000000f00 */
[----:B------:R-:W-:-:S04]  /*10b0*/  FFMA R17, R16, R9, R17 ;  /* 0x0000000910117223 */ /* 0x000fc80000000011 */
[----:B------:R-:W-:Y:S01]  /*10c0*/  FADD R17, R17, R17 ;  /* 0x0000001111117221 */ /* 0x000fe20000000000 */
[----:B-1----:R-:W-:-:S10]  /*10d0*/  DADD R24, -RZ, |R18| ;  /* 0x00000000ff187229 */ /* 0x002fd40000000512 */
[----:B0-----:R-:W-:-:S07]  /*10e0*/  MOV R41, R25 ;  /* 0x0000001900297202 */ /* 0x001fce0000000f00 */
[----:B-----5:R-:W-:Y:S05]  /*10f0*/  CALL.REL.NOINC `($_Z11cudaProcessPfPjiii$__internal_accurate_pow) ;  /* 0x0000001c00447944 */ /* 0x020fea0003c00000 */
[----:B------:R-:W-:Y:S05]  /*1100*/  BSYNC.RECONVERGENT B3 ;  /* 0x0000000000037941 */ /* 0x000fea0003800200 */
.L_x_32:
[----:B------:R-:W-:Y:S01]  /*1110*/  DADD R20, R18, 2 ;  /* 0x4000000012147429 */ /* 0x000fe20000000000 */
[----:B------:R-:W0:Y:S01]  /*1120*/  F2F.F64.F32 R6, R15 ;  /* 0x0000000f00067310 */ /* 0x000e220000201800 */
[C---:B------:R-:W-:Y:S01]  /*1130*/  FSETP.NEU.AND P1, PT, R14.reuse, RZ, PT ;  /* 0x000000ff0e00720b */ /* 0x040fe20003f2d000 */
[----:B------:R-:W-:Y:S01]  /*1140*/  BSSY.RECONVERGENT B3, `(.L_x_33) ;  /* 0x000000f000037945 */ /* 0x000fe20003800200 */
[----:B------:R-:W-:-:S06]  /*1150*/  FSETP.NEU.AND P0, PT, R14, 1, PT ;  /* 0x3f8000000e00780b */ /* 0x000fcc0003f0d000 */
[----:B------:R-:W-:Y:S02]  /*1160*/  LOP3.LUT R20, R21, 0x7ff00000, RZ, 0xc0, !PT ;  /* 0x7ff0000015147812 */ /* 0x000fe400078ec0ff */
[----:B------:R-:W-:Y:S02]  /*1170*/  FSEL R21, R22, RZ, P1 ;  /* 0x000000ff16157208 */ /* 0x000fe40000800000 */
[----:B------:R-:W-:Y:S01]  /*1180*/  ISETP.NE.AND P2, PT, R20, 0x7ff00000, PT ;  /* 0x7ff000001400780c */ /* 0x000fe20003f45270 */
[----:B0-----:R-:W-:Y:S01]  /*1190*/  DADD R24, -RZ, |R6| ;  /* 0x00000000ff187229 */ /* 0x001fe20000000506 */
[----:B------:R-:W-:-:S09]  /*11a0*/  FSEL R20, R23, RZ, P1 ;  /* 0x000000ff17147208 */ /* 0x000fd20000800000 */
        /* <DEDUP_REMOVED lines=8> */
.L_x_34:
[----:B------:R-:W-:Y:S05]  /*1230*/  BSYNC.RECONVERGENT B3 ;  /* 0x0000000000037941 */ /* 0x000fea0003800200 */
.L_x_33:
[----:B------:R-:W-:Y:S01]  /*1240*/  BSSY.RECONVERGENT B3, `(.L_x_35) ;  /* 0x0000005000037945 */ /* 0x000fe20003800200 */
[----:B------:R-:W-:Y:S02]  /*1250*/  FSEL R20, R20, RZ, P0 ;  /* 0x000000ff14147208 */ /* 0x000fe40000000000 */
[----:B------:R-:W-:Y:S02]  /*1260*/  FSEL R21, R21, 1.875, P0 ;  /* 0x3ff0000015157808 */ /* 0x000fe40000000000 */
[----:B------:R-:W-:-:S07]  /*1270*/  MOV R12, 0x1290 ;  /* 0x00001290000c7802 */ /* 0x000fce0000000f00 */
[----:B------:R-:W-:Y:S05]  /*1280*/  CALL.REL.NOINC `($_Z11cudaProcessPfPjiii$__internal_accurate_pow) ;  /* 0x0000001800e07944 */ /* 0x000fea0003c00000 */
[----:B------:R-:W-:Y:S05]  /*1290*/  BSYNC.RECONVERGENT B3 ;  /* 0x0000000000037941 */ /* 0x000fea0003800200 */
.L_x_35:
        /* <DEDUP_REMOVED lines=17> */
.L_x_37:
[----:B------:R-:W-:Y:S05]  /*13b0*/  BSYNC.RECONVERGENT B3 ;  /* 0x0000000000037941 */ /* 0x000fea0003800200 */
.L_x_36:
        /* <DEDUP_REMOVED lines=8> */
.L_x_38:
[----:B------:R-:W-:Y:S01]  /*1440*/  DADD R6, R18, 2 ;  /* 0x4000000012067429 */ /* 0x000fe20000000000 */
[C---:B------:R-:W-:Y:S01]  /*1450*/  FSETP.NEU.AND P1, PT, R16.reuse, RZ, PT ;  /* 0x000000ff1000720b */ /* 0x040fe20003f2d000 */
[----:B------:R-:W-:Y:S01]  /*1460*/  BSSY.RECONVERGENT B3, `(.L_x_39) ;  /* 0x000000f000037945 */ /* 0x000fe20003800200 */
[----:B------:R-:W-:-:S03]  /*1470*/  FSETP.NEU.AND P0, PT, R16, 1, PT ;  /* 0x3f8000001000780b */ /* 0x000fc60003f0d000 */
[----:B------:R-:W-:Y:S01]  /*1480*/  FMUL R6, R13, R13 ;  /* 0x0000000d0d067220 */ /* 0x000fe20000400000 */
[----:B------:R-:W-:-:S03]  /*1490*/  FSEL R13, R22, RZ, P1 ;  /* 0x000000ff160d7208 */ /* 0x000fc60000800000 */
[----:B------:R-:W-:Y:S02]  /*14a0*/  LOP3.LUT R12, R7, 0x7ff00000, RZ, 0xc0, !PT ;  /* 0x7ff00000070c7812 */ /* 0x000fe400078ec0ff */
[----:B------:R-:W0:Y:S02]  /*14b0*/  F2F.F64.F32 R6, R6 ;  /* 0x0000000600067310 */ /* 0x000e240000201800 */
[----:B------:R-:W-:Y:S02]  /*14c0*/  ISETP.NE.AND P2, PT, R12, 0x7ff00000, PT ;  /* 0x7ff000000c00780c */ /* 0x000fe40003f45270 */
[----:B------:R-:W-:-:S11]  /*14d0*/  FSEL R12, R23, RZ, P1 ;  /* 0x000000ff170c7208 */ /* 0x000fd60000800000 */
[----:B0-----:R-:W-:Y:S05]  /*14e0*/  @P2 BRA `(.L_x_40) ;  /* 0x0000000000182947 */ /* 0x001fea0003800000 */
[----:B------:R-:W-:-:S13]  /*14f0*/  FSETP.NAN.AND P1, PT, R16, R16, PT ;  /* 0x000000101000720b */ /* 0x000fda0003f28000 */
[----:B------:R-:W-:Y:S01]  /*1500*/  @P1 DADD R12, R18, 2 ;  /* 0x40000000120c1429 */ /* 0x000fe20000000000 */
[----:B------:R-:W-:Y:S10]  /*1510*/  @P1 BRA `(.L_x_40) ;  /* 0x00000000000c1947 */ /* 0x000ff40003800000 */
[----:B------:R-:W-:-:S14]  /*1520*/  DSETP.NEU.AND P1, PT, |R18|, +INF , PT ;  /* 0x7ff000001200742a */ /* 0x000fdc0003f2d200 */
[----:B------:R-:W-:Y:S01]  /*1530*/  @!P1 IMAD.MOV.U32 R12, RZ, RZ, 0x0 ;  /* 0x00000000ff0c9424 */ /* 0x000fe200078e00ff */
[----:B------:R-:W-:-:S07]  /*1540*/  @!P1 MOV R13, 0x7ff00000 ;  /* 0x7ff00000000d9802 */ /* 0x000fce0000000f00 */
.L_x_40:
[----:B------:R-:W-:Y:S05]  /*1550*/  BSYNC.RECONVERGENT B3 ;  /* 0x0000000000037941 */ /* 0x000fea0003800200 */
.L_x_39:
[----:B------:R-:W-:Y:S02]  /*1560*/  FSEL R12, R12, RZ, P0 ;  /* 0x000000ff0c0c7208 */ /* 0x000fe40000000000 */
[----:B------:R-:W-:-:S06]  /*1570*/  FSEL R13, R13, 1.875, P0 ;  /* 0x3ff000000d0d7808 */ /* 0x000fcc0000000000 */
        /* <DEDUP_REMOVED lines=12> */
[----:B------:R-:W-:Y:S02]  /*1640*/  MOV R12, R13 ;  /* 0x0000000d000c7202 */ /* 0x000fe40000000f00 */
[----:B------:R-:W-:-:S07]  /*1650*/  MOV R23, 0x1670 ;  /* 0x0000167000177802 */ /* 0x000fce0000000f00 */
[----:B------:R-:W-:Y:S05]  /*1660*/  CALL.REL.NOINC `($__internal_0_$__cuda_sm20_sqrt_rn_f32_slowpath) ;  /* 0x0000000c00f07944 */ /* 0x000fea0003c00000 */
[----:B------:R-:W-:Y:S01]  /*1670*/  IMAD.MOV.U32 R6, RZ, RZ, R24 ;  /* 0x000000ffff067224 */ /* 0x000fe200078e0018 */
[----:B------:R-:W-:Y:S06]  /*1680*/  BRA `(.L_x_43) ;  /* 0x0000000000107947 */ /* 0x000fec0003800000 */
.L_x_42:
[----:B------:R-:W-:Y:S01]  /*1690*/  FMUL.FTZ R6, R13, R12 ;  /* 0x0000000c0d067220 */ /* 0x000fe20000410000 */
[----:B------:R-:W-:-:S03]  /*16a0*/  FMUL.FTZ R12, R12, 0.5 ;  /* 0x3f0000000c0c7820 */ /* 0x000fc60000410000 */
[----:B------:R-:W-:-:S04]  /*16b0*/  FFMA R7, -R6, R6, R13 ;  /* 0x0000000606077223 */ /* 0x000fc8000000010d */
[----:B------:R-:W-:-:S07]  /*16c0*/  FFMA R6, R7, R12, R6 ;  /* 0x0000000c07067223 */ /* 0x000fce0000000006 */
.L_x_43:
[----:B------:R-:W-:Y:S05]  /*16d0*/  BSYNC.RECONVERGENT B3 ;  /* 0x0000000000037941 */ /* 0x000fea0003800200 */
.L_x_41:
[----:B------:R-:W-:Y:S01]  /*16e0*/  FADD R6, -R17, -R6 ;  /* 0x8000000611067221 */ /* 0x000fe20000000100 */
[----:B------:R-:W-:-:S03]  /*16f0*/  PLOP3.LUT P0, PT, PT, PT, PT, 0x80, 0x8 ;  /* 0x000000000008781c */ /* 0x000fc60003f0f070 */
[----:B------:R-:W-:-:S05]  /*1700*/  FMUL R6, R6, 0.5 ;  /* 0x3f00000006067820 */ /* 0x000fca0000400000 */
[----:B------:R-:W-:-:S13]  /*1710*/  FSETP.GT.AND P1, PT, R6, RZ, PT ;  /* 0x000000ff0600720b */ /* 0x000fda0003f24000 */
[----:B------:R-:W-:Y:S05]  /*1720*/  @P1 BREAK.RELIABLE B2 ;  /* 0x0000000000021942 */ /* 0x000fea0003800100 */
[----:B------:R-:W-:Y:S05]  /*1730*/  @P1 BRA `(.L_x_44) ;  /* 0x0000000000181947 */ /* 0x000fea0003800000 */
.L_x_31:
[----:B------:R-:W-:Y:S05]  /*1740*/  BSYNC.RELIABLE B2 ;  /* 0x0000000000027941 */ /* 0x000fea0003800100 */
.L_x_30:
[----:B------:R-:W0:Y:S01]  /*1750*/  LDCU UR4, c[0x0][0x398] ;  /* 0x00007300ff0477ac */ /* 0x000e220008000800 */
[----:B------:R-:W-:-:S04]  /*1760*/  IADD3 R10, PT, PT, R10, 0x1, RZ ;  /* 0x000000010a0a7810 */ /* 0x000fc80007ffe0ff */
[----:B0-----:R-:W-:-:S13]  /*1770*/  ISETP.NE.AND P0, PT, R10, UR4, PT ;  /* 0x000000040a007c0c */ /* 0x001fda000bf05270 */
[----:B------:R-:W-:Y:S05]  /*1780*/  @P0 BRA `(.L_x_45) ;  /* 0xfffffff800000947 */ /* 0x000fea000383ffff */
[----:B------:R-:W-:-:S13]  /*1790*/  PLOP3.LUT P0, PT, PT, PT, PT, 0x8, 0x80 ;  /* 0x000000000080781c */ /* 0x000fda0003f0e170 */
.L_x_44:
[----:B------:R-:W-:Y:S05]  /*17a0*/  BSYNC.RECONVERGENT B1 ;  /* 0x0000000000017941 */ /* 0x000fea0003800200 */
.L_x_29:
[----:B------:R-:W0:Y:S01]  /*17b0*/  LDC.64 R12, c[0x0][0x380] ;  /* 0x0000e000ff0c7b82 */ /* 0x000e220000000a00 */
[----:B------:R-:W-:-:S04]  /*17c0*/  IMAD.SHL.U32 R7, R49, 0x8, RZ ;  /* 0x0000000831077824 */ /* 0x000fc800078e00ff */
[----:B0-----:R-:W-:-:S05]  /*17d0*/  IMAD.WIDE R12, R7, 0x4, R12 ;  /* 0x00000004070c7825 */ /* 0x001fca00078e020c */
[----:B------:R-:W2:Y:S04]  /*17e0*/  LDG.E R15, desc[UR10][R12.64+0x10] ;  /* 0x0000100a0c0f7981 */ /* 0x000ea8000c1e1900 */
[----:B------:R-:W3:Y:S04]  /*17f0*/  LDG.E R14, desc[UR10][R12.64+0x14] ;  /* 0x0000140a0c0e7981 */ /* 0x000ee8000c1e1900 */
[----:B------:R-:W4:Y:S01]  /*1800*/  LDG.E R7, desc[UR10][R12.64+0x18] ;  /* 0x0000180a0c077981 */ /* 0x000f22000c1e1900 */
[----:B------:R-:W-:Y:S01]  /*1810*/  BSSY.RECONVERGENT B3, `(.L_x_46) ;  /* 0x00000bf000037945 */ /* 0x000fe20003800200 */
[----:B--2---:R-:W-:Y:S01]  /*1820*/  FMUL R16, R15, 0.20000000298023223877 ;  /* 0x3e4ccccd0f107820 */ /* 0x004fe20000400000 */
[----:B---3--:R-:W-:Y:S01]  /*1830*/  FMUL R17, R14, 0.20000000298023223877 ;  /* 0x3e4ccccd0e117820 */ /* 0x008fe20000400000 */
[----:B----4-:R-:W-:Y:S01]  /*1840*/  FMUL R18, R7, 0.20000000298023223877 ;  /* 0x3e4ccccd07127820 */ /* 0x010fe20000400000 */
[----:B------:R-:W-:Y:S06]  /*1850*/  @P0 BRA `(.L_x_47) ;  /* 0x0000000800e80947 */ /* 0x000fec0003800000 */
        /* <DEDUP_REMOVED lines=13> */
.L_x_49:
[----:B------:R-:W-:Y:S05]  /*1930*/  BSYNC.RECONVERGENT B4 ;  /* 0x0000000000047941 */ /* 0x000fea0003800200 */
.L_x_48:
        /* <DEDUP_REMOVED lines=13> */
.L_x_51:
[----:B------:R-:W-:Y:S05]  /*1a10*/  BSYNC.RECONVERGENT B4 ;  /* 0x0000000000047941 */ /* 0x000fea0003800200 */
.L_x_50:
        /* <DEDUP_REMOVED lines=13> */
.L_x_53:
[----:B------:R-:W-:Y:S05]  /*1af0*/  BSYNC.RECONVERGENT B4 ;  /* 0x0000000000047941 */ /* 0x000fea0003800200 */
.L_x_52:
[----:B------:R-:W-:Y:S01]  /*1b00*/  FADD R6, R5, -1 ;  /* 0xbf80000005067421 */ /* 0x000fe20000000000 */
[----:B------:R-:W-:Y:S03]  /*1b10*/  BSSY.RECONVERGENT B1, `(.L_x_54) ;  /* 0x0000013000017945 */ /* 0x000fe60003800200 */
[----:B------:R-:W-:-:S04]  /*1b20*/  FMUL R11, R6, R6 ;  /* 0x00000006060b7220 */ /* 0x000fc80000400000 */
[-C--:B------:R-:W-:Y:S01]  /*1b30*/  FFMA R10, R8, R8.reuse, R11 ;  /* 0x00000008080a7223 */ /* 0x080fe2000000000b */
[----:B------:R-:W-:-:S03]  /*1b40*/  FMUL R11, R19, R8 ;  /* 0x00000008130b7220 */ /* 0x000fc60000400000 */
[----:B------:R-:W-:Y:S01]  /*1b50*/  FFMA R12, R9, R9, R10 ;  /* 0x00000009090c7223 */ /* 0x000fe2000000000a */
[----:B------:R-:W-:-:S03]  /*1b60*/  FFMA R11, R20, R5, R11 ;  /* 0x00000005140b7223 */ /* 0x000fc6000000000b */
[----:B------:R0:W1:Y:S01]  /*1b70*/  MUFU.RSQ R13, R12 ;  /* 0x0000000c000d7308 */ /* 0x0000620000001400 */
[----:B------:R-:W-:Y:S01]  /*1b80*/  IADD3 R10, PT, PT, R12, -0xd000000, RZ ;  /* 0xf30000000c0a7810 */ /* 0x000fe20007ffe0ff */
[----:B------:R-:W-:-:S03]  /*1b90*/  FFMA R21, R22, R9, R11 ;  /* 0x0000000916157223 */ /* 0x000fc6000000000b */
[----:B------:R-:W-:-:S13]  /*1ba0*/  ISETP.GT.U32.AND P0, PT, R10, 0x727fffff, PT ;  /* 0x727fffff0a00780c */ /* 0x000fda0003f04070 */
[----:B01----:R-:W-:Y:S05]  /*1bb0*/  @!P0 BRA `(.L_x_55) ;  /* 0x0000000000108947 */ /* 0x003fea0003800000 */
[----:B------:R-:W-:-:S07]  /*1bc0*/  MOV R23, 0x1be0 ;  /* 0x00001be000177802 */ /* 0x000fce0000000f00 */
[----:B------:R-:W-:Y:S05]  /*1bd0*/  CALL.REL.NOINC `($__internal_0_$__cuda_sm20_sqrt_rn_f32_slowpath) ;  /* 0x0000000800947944 */ /* 0x000fea0003c00000 */
[----:B------:R-:W-:Y:S01]  /*1be0*/  IMAD.MOV.U32 R11, RZ, RZ, R24 ;  /* 0x000000ffff0b7224 */ /* 0x000fe200078e0018 */
[----:B------:R-:W-:Y:S06]  /*1bf0*/  BRA `(.L_x_56) ;  /* 0x0000000000107947 */ /* 0x000fec0003800000 */
.L_x_55:
[----:B------:R-:W-:Y:S01]  /*1c00*/  FMUL.FTZ R11, R12, R13 ;  /* 0x0000000d0c0b7220 */ /* 0x000fe20000410000 */
[----:B------:R-:W-:-:S03]  /*1c10*/  FMUL.FTZ R5, R13, 0.5 ;  /* 0x3f0000000d057820 */ /* 0x000fc60000410000 */
[----:B------:R-:W-:-:S04]  /*1c20*/  FFMA R10, -R11, R11, R12 ;  /* 0x0000000b0b0a7223 */ /* 0x000fc8000000010c */
[----:B------:R-:W-:-:S07]  /*1c30*/  FFMA R11, R10, R5, R11 ;  /* 0x000000050a0b7223 */ /* 0x000fce000000000b */
.L_x_56:
[----:B------:R-:W-:Y:S05]  /*1c40*/  BSYNC.RECONVERGENT B1 ;  /* 0x0000000000017941 */ /* 0x000fea0003800200 */
.L_x_54:
        /* <DEDUP_REMOVED lines=13> */
.L_x_58:
[----:B------:R-:W-:Y:S05]  /*1d20*/  BSYNC.RECONVERGENT B4 ;  /* 0x0000000000047941 */ /* 0x000fea0003800200 */
.L_x_57:
        /* <DEDUP_REMOVED lines=13> */
.L_x_60:
[----:B------:R-:W-:Y:S05]  /*1e00*/  BSYNC.RECONVERGENT B4 ;  /* 0x0000000000047941 */ /* 0x000fea0003800200 */
.L_x_59:
        /* <DEDUP_REMOVED lines=13> */
.L_x_62:
[----:B------:R-:W-:Y:S05]  /*1ee0*/  BSYNC.RECONVERGENT B4 ;  /* 0x0000000000047941 */ /* 0x000fea0003800200 */
.L_x_61:
[----:B------:R-:W-:Y:S01]  /*1ef0*/  FMUL R24, R24, R19 ;  /* 0x0000001318187220 */ /* 0x000fe20000400000 */
[----:B------:R-:W-:Y:S01]  /*1f00*/  FMNMX R21, RZ, R21, !PT ;  /* 0x00000015ff157209 */ /* 0x000fe20007800000 */
[----:B------:R-:W-:Y:S01]  /*1f10*/  BSSY.RECONVERGENT B1, `(.L_x_63) ;  /* 0x000004b000017945 */ /* 0x000fe20003800200 */
[----:B------:R-:W-:Y:S02]  /*1f20*/  HFMA2 R6, -RZ, RZ, 1.875, 0 ;  /* 0x3f800000ff067431 */ /* 0x000fe400000001ff */
[----:B------:R-:W-:Y:S01]  /*1f30*/  FFMA R24, R23, R20, R24 ;  /* 0x0000001417187223 */ /* 0x000fe20000000018 */
[-C--:B------:R-:W-:Y:S01]  /*1f40*/  FFMA R16, R15, R21.reuse, R16 ;  /* 0x000000150f107223 */ /* 0x080fe20000000010 */
[-C--:B------:R-:W-:Y:S02]  /*1f50*/  FFMA R17, R14, R21.reuse, R17 ;  /* 0x000000150e117223 */ /* 0x080fe40000000011 */
[----:B------:R-:W-:Y:S01]  /*1f60*/  FFMA R5, R5, R22, R24 ;  /* 0x0000001605057223 */ /* 0x000fe20000000018 */
[----:B------:R-:W-:-:S04]  /*1f70*/  FFMA R18, R7, R21, R18 ;  /* 0x0000001507127223 */ /* 0x000fc80000000012 */
[----:B------:R-:W-:-:S04]  /*1f80*/  FMNMX R5, RZ, R5, !PT ;  /* 0x00000005ff057209 */ /* 0x000fc80007800000 */
[----:B------:R-:W-:-:S13]  /*1f90*/  FSETP.NEU.AND P0, PT, R5, 1, PT ;  /* 0x3f8000000500780b */ /* 0x000fda0003f0d000 */
[----:B------:R-:W-:Y:S05]  /*1fa0*/  @!P0 BRA `(.L_x_64) ;  /* 0x0000000400048947 */ /* 0x000fea0003800000 */
[----:B------:R-:W-:-:S13]  /*1fb0*/  FSETP.NAN.AND P0, PT, |R5|, |R5|, PT ;  /* 0x400000050500720b */ /* 0x000fda0003f08200 */
[----:B------:R-:W-:Y:S01]  /*1fc0*/  @P0 FADD R6, R5, 20 ;  /* 0x41a0000005060421 */ /* 0x000fe20000000000 */
[----:B------:R-:W-:Y:S06]  /*1fd0*/  @P0 BRA `(.L_x_64) ;  /* 0x0000000000f80947 */ /* 0x000fec0003800000 */
[C---:B------:R-:W-:Y:S01]  /*1fe0*/  FMUL R6, |R5|.reuse, 16777216 ;  /* 0x4b80000005067820 */ /* 0x040fe20000400200 */
[----:B------:R-:W-:Y:S01]  /*1ff0*/  FSETP.GEU.AND P0, PT, |R5|, 1.175494350822287508e-38, PT ;  /* 0x008000000500780b */ /* 0x000fe20003f0e200 */
[----:B------:R-:W-:-:S03]  /*2000*/  IMAD.MOV.U32 R20, RZ, RZ, 0x3a2c32e4 ;  /* 0x3a2c32e4ff147424 */ /* 0x000fc600078e00ff */
[----:B------:R-:W-:-:S05]  /*2010*/  FSEL R6, R6, |R5|, !P0 ;  /* 0x4000000506067208 */ /* 0x000fca0004000000 */
[----:B------:R-:W-:-:S05]  /*2020*/  VIADD R8, R6, 0xc0cafb0d ;  /* 0xc0cafb0d06087836 */ /* 0x000fca0000000000 */
[----:B------:R-:W-:-:S04]  /*2030*/  LOP3.LUT R9, R8, 0xff800000, RZ, 0xc0, !PT ;  /* 0xff80000008097812 */ /* 0x000fc800078ec0ff */
[-C--:B------:R-:W-:Y:S02]  /*2040*/  IADD3 R6, PT, PT, R6, -R9.reuse, RZ ;  /* 0x8000000906067210 */ /* 0x080fe40007ffe0ff */
[----:B------:R-:W-:-:S03]  /*2050*/  I2FP.F32.S32 R9, R9 ;  /* 0x0000000900097245 */ /* 0x000fc60000201400 */
[C---:B------:R-:W-:Y:S01]  /*2060*/  FADD R10, R6.reuse, 1 ;  /* 0x3f800000060a7421 */ /* 0x040fe20000000000 */
[----:B------:R-:W-:Y:S01]  /*2070*/  FADD R8, R6, -1 ;  /* 0xbf80000006087421 */ /* 0x000fe20000000000 */
[----:B------:R-:W-:Y:S02]  /*2080*/  FSEL R6, RZ, -24, P0 ;  /* 0xc1c00000ff067808 */ /* 0x000fe40000000000 */
[----:B------:R-:W-:Y:S01]  /*2090*/  FSETP.NEU.AND P0, PT, |R5|, +INF , PT ;  /* 0x7f8000000500780b */ /* 0x000fe20003f0d200 */
[----:B------:R-:W-:Y:S01]  /*20a0*/  FADD R11, R8, R8 ;  /* 0x00000008080b7221 */ /* 0x000fe20000000000 */
[----:B------:R-:W0:Y:S01]  /*20b0*/  MUFU.RCP R10, R10 ;  /* 0x0000000a000a7308 */ /* 0x000e220000001000 */
[----:B------:R-:W-:Y:S01]  /*20c0*/  FFMA R6, R9, 1.1920928955078125e-07, R6 ;  /* 0x3400000009067823 */ /* 0x000fe20000000006 */
[----:B------:R-:W-:-:S13]  /*20d0*/  FSETP.NEU.AND P0, PT, R5, RZ, P0 ;  /* 0x000000ff0500720b */ /* 0x000fda000070d000 */
[----:B------:R-:W-:Y:S01]  /*20e0*/  @!P0 FADD R5, R5, R5 ;  /* 0x0000000505058221 */ /* 0x000fe20000000000 */
[----:B0-----:R-:W-:-:S04]  /*20f0*/  FMUL R11, R10, R11 ;  /* 0x0000000b0a0b7220 */ /* 0x001fc80000400000 */
[----:B------:R-:W-:Y:S01]  /*2100*/  FADD R12, R8, -R11 ;  /* 0x8000000b080c7221 */ /* 0x000fe20000000000 */
[CC--:B------:R-:W-:Y:S01]  /*2110*/  FMUL R9, R11.reuse, R11.reuse ;  /* 0x0000000b0b097220 */ /* 0x0c0fe20000400000 */
[----:B------:R-:W-:Y:S02]  /*2120*/  FFMA R19, R11, 1.4426950216293334961, R6 ;  /* 0x3fb8aa3b0b137823 */ /* 0x000fe40000000006 */
[----:B------:R-:W-:Y:S01]  /*2130*/  FADD R13, R12, R12 ;  /* 0x0000000c0c0d7221 */ /* 0x000fe20000000000 */
[C---:B------:R-:W-:Y:S01]  /*2140*/  FFMA R12, R9.reuse, R20, 0.0032181653659790754318 ;  /* 0x3b52e7db090c7423 */ /* 0x040fe20000000014 */
[----:B------:R-:W-:Y:S02]  /*2150*/  FADD R6, R6, -R19 ;  /* 0x8000001306067221 */ /* 0x000fe40000000000 */
[----:B------:R-:W-:Y:S01]  /*2160*/  FFMA R13, R8, -R11, R13 ;  /* 0x8000000b080d7223 */ /* 0x000fe2000000000d */
[----:B------:R-:W-:Y:S01]  /*2170*/  FFMA R12, R9, R12, 0.018033718690276145935 ;  /* 0x3c93bb73090c7423 */ /* 0x000fe2000000000c */
[----:B------:R-:W-:-:S02]  /*2180*/  FFMA R6, R11, 1.4426950216293334961, R6 ;  /* 0x3fb8aa3b0b067823 */ /* 0x000fc40000000006 */
[----:B------:R-:W-:Y:S01]  /*2190*/  FMUL R13, R10, R13 ;  /* 0x0000000d0a0d7220 */ /* 0x000fe20000400000 */
[----:B------:R-:W-:-:S03]  /*21a0*/  FFMA R12, R9, R12, 0.12022458761930465698 ;  /* 0x3df6384f090c7423 */ /* 0x000fc6000000000c */
[----:B------:R-:W-:Y:S01]  /*21b0*/  FFMA R6, R13, 1.4426950216293334961, R6 ;  /* 0x3fb8aa3b0d067823 */ /* 0x000fe20000000006 */
[----:B------:R-:W-:-:S03]  /*21c0*/  FMUL R12, R9, R12 ;  /* 0x0000000c090c7220 */ /* 0x000fc60000400000 */
[----:B------:R-:W-:Y:S01]  /*21d0*/  FFMA R8, R11, 1.9251366722983220825e-08, R6 ;  /* 0x32a55e340b087823 */ /* 0x000fe20000000006 */
[----:B------:R-:W-:-:S04]  /*21e0*/  FMUL R6, R12, 3 ;  /* 0x404000000c067820 */ /* 0x000fc80000400000 */
[----:B------:R-:W-:-:S04]  /*21f0*/  FFMA R13, R13, R6, R8 ;  /* 0x000000060d0d7223 */ /* 0x000fc80000000008 */
[----:B------:R-:W-:Y:S01]  /*2200*/  FFMA R12, R11, R12, R13 ;  /* 0x0000000c0b0c7223 */ /* 0x000fe2000000000d */
[----:B------:R-:W-:-:S03]  /*2210*/  MOV R11, 0x391fcb8e ;  /* 0x391fcb8e000b7802 */ /* 0x000fc60000000f00 */
[----:B------:R-:W-:-:S04]  /*2220*/  FADD R6, R19, R12 ;  /* 0x0000000c13067221 */ /* 0x000fc80000000000 */
[----:B------:R-:W-:Y:S01]  /*2230*/  FMUL R9, R6, 20 ;  /* 0x41a0000006097820 */ /* 0x000fe20000400000 */
[----:B------:R-:W-:-:S03]  /*2240*/  FADD R19, -R19, R6 ;  /* 0x0000000613137221 */ /* 0x000fc60000000100 */
[----:B------:R-:W0:Y:S01]  /*2250*/  FRND R8, R9 ;  /* 0x0000000900087307 */ /* 0x000e220000201000 */
[----:B------:R-:W-:Y:S01]  /*2260*/  FADD R19, R12, -R19 ;  /* 0x800000130c137221 */ /* 0x000fe20000000000 */
[----:B------:R-:W-:Y:S01]  /*2270*/  FFMA R6, R6, 20, -R9 ;  /* 0x41a0000006067823 */ /* 0x000fe20000000809 */
[----:B------:R-:W-:-:S03]  /*2280*/  FSETP.GT.AND P2, PT, |R9|, 152, PT ;  /* 0x431800000900780b */ /* 0x000fc60003f44200 */
[----:B------:R-:W-:Y:S01]  /*2290*/  FFMA R19, R19, 20, R6 ;  /* 0x41a0000013137823 */ /* 0x000fe20000000006 */
[----:B0-----:R-:W-:Y:S01]  /*22a0*/  FADD R6, R9, -R8 ;  /* 0x8000000809067221 */ /* 0x001fe20000000000 */
[----:B------:R-:W-:-:S03]  /*22b0*/  FSETP.GT.AND P1, PT, R8, RZ, PT ;  /* 0x000000ff0800720b */ /* 0x000fc60003f24000 */
[----:B------:R-:W-:Y:S01]  /*22c0*/  FADD R6, R6, R19 ;  /* 0x0000001306067221 */ /* 0x000fe20000000000 */
[----:B------:R-:W-:Y:S02]  /*22d0*/  SEL R8, RZ, 0x83000000, P1 ;  /* 0x83000000ff087807 */ /* 0x000fe40000800000 */
[----:B------:R-:W-:Y:S01]  /*22e0*/  FSETP.GEU.AND P1, PT, R9, RZ, PT ;  /* 0x000000ff0900720b */ /* 0x000fe20003f2e000 */
[----:B------:R-:W-:Y:S02]  /*22f0*/  FFMA R11, R6, R11, 0.0013391353422775864601 ;  /* 0x3aaf85ed060b7423 */ /* 0x000fe4000000000b */
[----:B------:R-:W-:Y:S02]  /*2300*/  VIADD R10, R8, 0x7f000000 ;  /* 0x7f000000080a7836 */ /* 0x000fe40000000000 */
[C---:B------:R-:W-:Y:S02]  /*2310*/  FFMA R13, R6.reuse, R11, 0.0096188392490148544312 ;  /* 0x3c1d9856060d7423 */ /* 0x040fe4000000000b */
[----:B------:R-:W0:Y:S02]  /*2320*/  F2I.NTZ R11, R9 ;  /* 0x00000009000b7305 */ /* 0x000e240000203100 */
[----:B------:R-:W-:-:S04]  /*2330*/  FFMA R13, R6, R13, 0.055503588169813156128 ;  /* 0x3d6357bb060d7423 */ /* 0x000fc8000000000d */
[----:B------:R-:W-:-:S04]  /*2340*/  FFMA R13, R6, R13, 0.24022644758224487305 ;  /* 0x3e75fdec060d7423 */ /* 0x000fc8000000000d */
[----:B------:R-:W-:-:S04]  /*2350*/  FFMA R13, R6, R13, 0.69314718246459960938 ;  /* 0x3f317218060d7423 */ /* 0x000fc8000000000d */
[----:B------:R-:W-:Y:S01]  /*2360*/  FFMA R13, R6, R13, 1 ;  /* 0x3f800000060d7423 */ /* 0x000fe2000000000d */
[----:B0-----:R-:W-:Y:S02]  /*2370*/  LEA R11, R11, -R8, 0x17 ;  /* 0x800000080b0b7211 */ /* 0x001fe400078eb8ff */
[----:B------:R-:W-:Y:S01]  /*2380*/  FSEL R6, RZ, +INF , !P1 ;  /* 0x7f800000ff067808 */ /* 0x000fe20004800000 */
[----:B------:R-:W-:-:S04]  /*2390*/  FMUL R10, R10, R13 ;  /* 0x0000000d0a0a7220 */ /* 0x000fc80000400000 */
[----:B------:R-:W-:Y:S01]  /*23a0*/  @!P2 FMUL R6, R11, R10 ;  /* 0x0000000a0b06a220 */ /* 0x000fe20000400000 */
[----:B------:R-:W-:-:S07]  /*23b0*/  @!P0 LOP3.LUT R6, R5, 0x7fffffff, RZ, 0xc0, !PT ;  /* 0x7fffffff05068812 */ /* 0x000fce00078ec0ff */
.L_x_64:
[----:B------:R-:W-:Y:S05]  /*23c0*/  BSYNC.RECONVERGENT B1 ;  /* 0x0000000000017941 */ /* 0x000fea0003800200 */
.L_x_63:
[-C--:B------:R-:W-:Y:S01]  /*23d0*/  FFMA R16, R15, R6.reuse, R16 ;  /* 0x000000060f107223 */ /* 0x080fe20000000010 */
[-C--:B------:R-:W-:Y:S01]  /*23e0*/  FFMA R17, R14, R6.reuse, R17 ;  /* 0x000000060e117223 */ /* 0x080fe20000000011 */
[----:B------:R-:W-:-:S07]  /*23f0*/  FFMA R18, R7, R6, R18 ;  /* 0x0000000607127223 */ /* 0x000fce0000000012 */
.L_x_47:
[----:B------:R-:W-:Y:S05]  /*2400*/  BSYNC.RECONVERGENT B3 ;  /* 0x0000000000037941 */ /* 0x000fea0003800200 */
.L_x_46:
[----:B------:R-:W0:Y:S01]  /*2410*/  S2R R8, SR_TID.X ;  /* 0x0000000000087919 */ /* 0x000e220000002100 */
[----:B------:R-:W-:Y:S01]  /*2420*/  FMNMX.NAN R16, R16, 1, PT ;  /* 0x3f80000010107809 */ /* 0x000fe20003820000 */
[----:B------:R-:W0:Y:S01]  /*2430*/  LDC R9, c[0x0][0x360] ;  /* 0x0000d800ff097b82 */ /* 0x000e220000000800 */
[----:B------:R-:W-:Y:S02]  /*2440*/  FMNMX.NAN R17, R17, 1, PT ;  /* 0x3f80000011117809 */ /* 0x000fe40003820000 */
[----:B------:R-:W-:Y:S01]  /*2450*/  FMNMX.NAN R18, R18, 1, PT ;  /* 0x3f80000012127809 */ /* 0x000fe20003820000 */
[----:B------:R-:W-:Y:S02]  /*2460*/  FMUL R16, R16, 255 ;  /* 0x437f000010107820 */ /* 0x000fe40000400000 */
[----:B------:R-:W-:Y:S02]  /*2470*/  FMUL R17, R17, 255 ;  /* 0x437f000011117820 */ /* 0x000fe40000400000 */
[----:B------:R-:W1:Y:S01]  /*2480*/  LDC.64 R6, c[0x0][0x388] ;  /* 0x0000e200ff067b82 */ /* 0x000e620000000a00 */
[----:B------:R-:W-:Y:S01]  /*2490*/  FMUL R18, R18, 255 ;  /* 0x437f000012127820 */ /* 0x000fe20000400000 */
[----:B------:R-:W2:Y:S08]  /*24a0*/  F2I.TRUNC.NTZ R16, R16 ;  /* 0x0000001000107305 */ /* 0x000eb0000020f100 */
[----:B------:R-:W3:Y:S01]  /*24b0*/  F2I.TRUNC.NTZ R17, R17 ;  /* 0x0000001100117305 */ /* 0x000ee2000020f100 */
[----:B--2---:R-:W-:-:S07]  /*24c0*/  IMAD.U32 R5, R16, 0x10000, RZ ;  /* 0x0001000010057824 */ /* 0x004fce00078e00ff */
[----:B------:R-:W2:Y:S01]  /*24d0*/  F2I.TRUNC.NTZ R18, R18 ;  /* 0x0000001200127305 */ /* 0x000ea2000020f100 */
[----:B0-----:R-:W-:Y:S01]  /*24e0*/  IMAD R9, R9, UR5, R8 ;  /* 0x0000000509097c24 */ /* 0x001fe2000f8e0208 */
[----:B---3--:R-:W-:-:S03]  /*24f0*/  SHF.L.U32 R8, R17, 0x8, RZ ;  /* 0x0000000811087819 */ /* 0x008fc600000006ff */
[----:B-1----:R-:W-:Y:S01]  /*2500*/  IMAD.WIDE.U32 R6, R9, 0x4, R6 ;  /* 0x0000000409067825 */ /* 0x002fe200078e0006 */
[----:B--2---:R-:W-:-:S05]  /*2510*/  LOP3.LUT R5, R5, R8, R18, 0xfe, !PT ;  /* 0x0000000805057212 */ /* 0x004fca00078efe12 */
[----:B------:R0:W-:Y:S01]  /*2520*/  STG.E desc[UR10][R6.64], R5 ;  /* 0x0000000506007986 */ /* 0x0001e2000c10190a */
[----:B------:R-:W-:Y:S05]  /*2530*/  BRA `(.L_x_65) ;  /* 0x00000000001c7947 */ /* 0x000fea0003800000 */
.L_x_16:
[----:B------:R-:W0:Y:S01]  /*2540*/  S2R R8, SR_TID.X ;  /* 0x0000000000087919 */ /* 0x000e220000002100 */
[----:B------:R-:W0:Y:S01]  /*2550*/  LDC R5, c[0x0][0x360] ;  /* 0x0000d800ff057b82 */ /* 0x000e220000000800 */
[----:B------:R-:W-:-:S07]  /*2560*/  IMAD.MOV.U32 R9, RZ, RZ, 0x666666 ;  /* 0x00666666ff097424 */ /* 0x000fce00078e00ff */
[----:B------:R-:W1:Y:S01]  /*2570*/  LDC.64 R6, c[0x0][0x388] ;  /* 0x0000e200ff067b82 */ /* 0x000e620000000a00 */
[----:B0-----:R-:W-:-:S04]  /*2580*/  IMAD R5, R5, UR5, R8 ;  /* 0x0000000505057c24 */ /* 0x001fc8000f8e0208 */
[----:B-1----:R-:W-:-:S05]  /*2590*/  IMAD.WIDE.U32 R6, R5, 0x4, R6 ;  /* 0x0000000405067825 */ /* 0x002fca00078e0006 */
[----:B------:R1:W-:Y:S02]  /*25a0*/  STG.E desc[UR10][R6.64], R9 ;  /* 0x0000000906007986 */ /* 0x0003e4000c10190a */
.L_x_65:
[----:B------:R-:W-:Y:S05]  /*25b0*/  BSYNC.RECONVERGENT B0 ;  /* 0x0000000000007941 */ /* 0x000fea0003800200 */
.L_x_15:
[----:B------:R-:W-:Y:S05]  /*25c0*/  WARPSYNC.ALL ;  /* 0x0000000000007948 */ /* 0x000fea0003800000 */
[----:B------:R-:W2:Y:S01]  /*25d0*/  LDCU UR4, c[0x0][0x370] ;  /* 0x00006e00ff0477ac */ /* 0x000ea20008000800 */
[----:B------:R-:W3:Y:S01]  /*25e0*/  LDCU UR6, c[0x0][0x394] ;  /* 0x00007280ff0677ac */ /* 0x000ee20008000800 */
[----:B--2---:R-:W-:-:S04]  /*25f0*/  UIADD3 UR5, UPT, UPT, UR4, UR5, URZ ;  /* 0x0000000504057290 */ /* 0x004fc8000fffe0ff */
[----:B---3--:R-:W-:-:S09]  /*2600*/  UISETP.GE.AND UP0, UPT, UR5, UR6, UPT ;  /* 0x000000060500728c */ /* 0x008fd2000bf06270 */
[----:B------:R-:W-:Y:S05]  /*2610*/  BRA.U !UP0, `(.L_x_66) ;  /* 0xffffffd908a87547 */ /* 0x000fea000b83ffff */
[----:B------:R-:W-:Y:S05]  /*2620*/  EXIT ;  /* 0x000000000000794d */ /* 0x000fea0003800000 */
        .weak           $__internal_0_$__cuda_sm20_sqrt_rn_f32_slowpath
        .type           $__internal_0_$__cuda_sm20_sqrt_rn_f32_slowpath,@function
        .size           $__internal_0_$__cuda_sm20_sqrt_rn_f32_slowpath,($__internal_1_$__cuda_sm3x_div_rn_noftz_f32_slowpath - $__internal_0_$__cuda_sm20_sqrt_rn_f32_slowpath)
$__internal_0_$__cuda_sm20_sqrt_rn_f32_slowpath:
[----:B------:R-:W-:-:S13]  /*2630*/  LOP3.LUT P2, RZ, R12, 0x7fffffff, RZ, 0xc0, !PT ;  /* 0x7fffffff0cff7812 */ /* 0x000fda000784c0ff */
[----:B------:R-:W-:Y:S01]  /*2640*/  @!P2 MOV R13, R12 ;  /* 0x0000000c000da202 */ /* 0x000fe20000000f00 */
[----:B------:R-:W-:Y:S06]  /*2650*/  @!P2 BRA `(.L_x_67) ;  /* 0x000000000040a947 */ /* 0x000fec0003800000 */
[----:B------:R-:W-:-:S13]  /*2660*/  FSETP.GEU.FTZ.AND P2, PT, R12, RZ, PT ;  /* 0x000000ff0c00720b */ /* 0x000fda0003f5e000 */
[----:B------:R-:W-:Y:S01]  /*2670*/  @!P2 IMAD.MOV.U32 R13, RZ, RZ, 0x7fffffff ;  /* 0x7fffffffff0da424 */ /* 0x000fe200078e00ff */
[----:B------:R-:W-:Y:S06]  /*2680*/  @!P2 BRA `(.L_x_67) ;  /* 0x000000000034a947 */ /* 0x000fec0003800000 */
[----:B------:R-:W-:-:S13]  /*2690*/  FSETP.GTU.FTZ.AND P2, PT, |R12|, +INF , PT ;  /* 0x7f8000000c00780b */ /* 0x000fda0003f5c200 */
[----:B------:R-:W-:Y:S01]  /*26a0*/  @P2 FADD.FTZ R13, R12, 1 ;  /* 0x3f8000000c0d2421 */ /* 0x000fe20000010000 */
[----:B------:R-:W-:Y:S06]  /*26b0*/  @P2 BRA `(.L_x_67) ;  /* 0x0000000000282947 */ /* 0x000fec0003800000 */
[----:B------:R-:W-:-:S13]  /*26c0*/  FSETP.NEU.FTZ.AND P2, PT, |R12|, +INF , PT ;  /* 0x7f8000000c00780b */ /* 0x000fda0003f5d200 */
[----:B------:R-:W-:-:S04]  /*26d0*/  @P2 FFMA R24, R12, 1.84467440737095516160e+19, RZ ;  /* 0x5f8000000c182823 */ /* 0x000fc800000000ff */
[----:B------:R-:W0:Y:S02]  /*26e0*/  @P2 MUFU.RSQ R13, R24 ;  /* 0x00000018000d2308 */ /* 0x000e240000001400 */
[----:B0-----:R-:W-:Y:S01]  /*26f0*/  @P2 FMUL.FTZ R25, R24, R13 ;  /* 0x0000000d18192220 */ /* 0x001fe20000410000 */
[----:B------:R-:W-:Y:S01]  /*2700*/  @P2 FMUL.FTZ R27, R13, 0.5 ;  /* 0x3f0000000d1b2820 */ /* 0x000fe20000410000 */
[----:B------:R-:W-:Y:S02]  /*2710*/  @!P2 MOV R13, R12 ;  /* 0x0000000c000da202 */ /* 0x000fe40000000f00 */
[----:B------:R-:W-:-:S04]  /*2720*/  @P2 FADD.FTZ R26, -R25, -RZ ;  /* 0x800000ff191a2221 */ /* 0x000fc80000010100 */
[----:B------:R-:W-:-:S04]  /*2730*/  @P2 FFMA R26, R25, R26, R24 ;  /* 0x0000001a191a2223 */ /* 0x000fc80000000018 */
[----:B------:R-:W-:-:S04]  /*2740*/  @P2 FFMA R26, R26, R27, R25 ;  /* 0x0000001b1a1a2223 */ /* 0x000fc80000000019 */
[----:B------:R-:W-:-:S07]  /*2750*/  @P2 FMUL.FTZ R13, R26, 2.3283064365386962891e-10 ;  /* 0x2f8000001a0d2820 */ /* 0x000fce0000410000 */
.L_x_67:
[----:B------:R-:W-:Y:S01]  /*2760*/  IMAD.MOV.U32 R24, RZ, RZ, R13 ;  /* 0x000000ffff187224 */ /* 0x000fe200078e000d */
[----:B------:R-:W-:Y:S01]  /*2770*/  MOV R12, R23 ;  /* 0x00000017000c7202 */ /* 0x000fe20000000f00 */
[----:B------:R-:W-:-:S04]  /*2780*/  IMAD.MOV.U32 R13, RZ, RZ, 0x0 ;  /* 0x00000000ff0d7424 */ /* 0x000fc800078e00ff */
[----:B------:R-:W-:Y:S05]  /*2790*/  RET.REL.NODEC R12 `(_Z11cudaProcessPfPjiii) ;  /* 0xffffffd80c187950 */ /* 0x000fea0003c3ffff */
        .weak           $__internal_1_$__cuda_sm3x_div_rn_noftz_f32_slowpath
        .type           $__internal_1_$__cuda_sm3x_div_rn_noftz_f32_slowpath,@function
        .size           $__internal_1_$__cuda_sm3x_div_rn_noftz_f32_slowpath,($_Z11cudaProcessPfPjiii$__internal_accurate_pow - $__internal_1_$__cuda_sm3x_div_rn_noftz_f32_slowpath)
$__internal_1_$__cuda_sm3x_div_rn_noftz_f32_slowpath:
[----:B------:R-:W-:Y:S01]  /*27a0*/  SHF.R.U32.HI R13, RZ, 0x17, R11 ;  /* 0x00000017ff0d7819 */ /* 0x000fe2000001160b */
[----:B------:R-:W-:Y:S01]  /*27b0*/  BSSY.RECONVERGENT B1, `(.L_x_68) ;  /* 0x0000063000017945 */ /* 0x000fe20003800200 */
[----:B------:R-:W-:Y:S02]  /*27c0*/  SHF.R.U32.HI R25, RZ, 0x17, R10 ;  /* 0x00000017ff197819 */ /* 0x000fe4000001160a */
[----:B------:R-:W-:Y:S02]  /*27d0*/  LOP3.LUT R13, R13, 0xff, RZ, 0xc0, !PT ;  /* 0x000000ff0d0d7812 */ /* 0x000fe400078ec0ff */
[----:B------:R-:W-:Y:S02]  /*27e0*/  LOP3.LUT R28, R25, 0xff, RZ, 0xc0, !PT ;  /* 0x000000ff191c7812 */ /* 0x000fe400078ec0ff */
[----:B------:R-:W-:Y:S02]  /*27f0*/  IADD3 R29, PT, PT, R13, -0x1, RZ ;  /* 0xffffffff0d1d7810 */ /* 0x000fe40007ffe0ff */
[----:B------:R-:W-:Y:S01]  /*2800*/  MOV R27, R11 ;  /* 0x0000000b001b7202 */ /* 0x000fe20000000f00 */
[----:B------:R-:W-:Y:S01]  /*2810*/  VIADD R26, R28, 0xffffffff ;  /* 0xffffffff1c1a7836 */ /* 0x000fe20000000000 */
[----:B------:R-:W-:-:S04]  /*2820*/  ISETP.GT.U32.AND P0, PT, R29, 0xfd, PT ;  /* 0x000000fd1d00780c */ /* 0x000fc80003f04070 */
[----:B------:R-:W-:-:S13]  /*2830*/  ISETP.GT.U32.OR P0, PT, R26, 0xfd, P0 ;  /* 0x000000fd1a00780c */ /* 0x000fda0000704470 */
[----:B------:R-:W-:Y:S01]  /*2840*/  @!P0 IMAD.MOV.U32 R25, RZ, RZ, RZ ;  /* 0x000000ffff198224 */ /* 0x000fe200078e00ff */
[----:B------:R-:W-:Y:S06]  /*2850*/  @!P0 BRA `(.L_x_69) ;  /* 0x00000000005c8947 */ /* 0x000fec0003800000 */
[----:B------:R-:W-:Y:S02]  /*2860*/  FSETP.GTU.FTZ.AND P0, PT, |R10|, +INF , PT ;  /* 0x7f8000000a00780b */ /* 0x000fe40003f1c200 */
[----:B------:R-:W-:-:S04]  /*2870*/  FSETP.GTU.FTZ.AND P2, PT, |R11|, +INF , PT ;  /* 0x7f8000000b00780b */ /* 0x000fc80003f5c200 */
[----:B------:R-:W-:-:S13]  /*2880*/  PLOP3.LUT P0, PT, P0, P2, PT, 0xf8, 0x8f ;  /* 0x00000000008f781c */ /* 0x000fda0000705f70 */
[----:B------:R-:W-:Y:S05]  /*2890*/  @P0 BRA `(.L_x_70) ;  /* 0x00000004004c0947 */ /* 0x000fea0003800000 */
[----:B------:R-:W-:-:S13]  /*28a0*/  LOP3.LUT P0, RZ, R27, 0x7fffffff, R10, 0xc8, !PT ;  /* 0x7fffffff1bff7812 */ /* 0x000fda000780c80a */
[----:B------:R-:W-:Y:S05]  /*28b0*/  @!P0 BRA `(.L_x_71) ;  /* 0x00000004003c8947 */ /* 0x000fea0003800000 */
[C---:B------:R-:W-:Y:S02]  /*28c0*/  FSETP.NEU.FTZ.AND P3, PT, |R10|.reuse, +INF , PT ;  /* 0x7f8000000a00780b */ /* 0x040fe40003f7d200 */
[----:B------:R-:W-:Y:S02]  /*28d0*/  FSETP.NEU.FTZ.AND P2, PT, |R11|, +INF , PT ;  /* 0x7f8000000b00780b */ /* 0x000fe40003f5d200 */
[----:B------:R-:W-:-:S11]  /*28e0*/  FSETP.NEU.FTZ.AND P0, PT, |R10|, +INF , PT ;  /* 0x7f8000000a00780b */ /* 0x000fd60003f1d200 */
[----:B------:R-:W-:Y:S05]  /*28f0*/  @!P2 BRA !P3, `(.L_x_71) ;  /* 0x00000004002ca947 */ /* 0x000fea0005800000 */
[----:B------:R-:W-:-:S04]  /*2900*/  LOP3.LUT P3, RZ, R10, 0x7fffffff, RZ, 0xc0, !PT ;  /* 0x7fffffff0aff7812 */ /* 0x000fc8000786c0ff */
[----:B------:R-:W-:-:S13]  /*2910*/  PLOP3.LUT P2, PT, P2, P3, PT, 0x2f, 0xf2 ;  /* 0x0000000000f2781c */ /* 0x000fda0001746577 */
[----:B------:R-:W-:Y:S05]  /*2920*/  @P2 BRA `(.L_x_72) ;  /* 0x0000000400182947 */ /* 0x000fea0003800000 */
[----:B------:R-:W-:-:S04]  /*2930*/  LOP3.LUT P2, RZ, R27, 0x7fffffff, RZ, 0xc0, !PT ;  /* 0x7fffffff1bff7812 */ /* 0x000fc8000784c0ff */
[----:B------:R-:W-:-:S13]  /*2940*/  PLOP3.LUT P0, PT, P0, P2, PT, 0x2f, 0xf2 ;  /* 0x0000000000f2781c */ /* 0x000fda0000704577 */
[----:B------:R-:W-:Y:S05]  /*2950*/  @P0 BRA `(.L_x_73) ;  /* 0x0000000400000947 */ /* 0x000fea0003800000 */
[----:B------:R-:W-:Y:S02]  /*2960*/  ISETP.GE.AND P0, PT, R26, RZ, PT ;  /* 0x000000ff1a00720c */ /* 0x000fe40003f06270 */
[----:B------:R-:W-:-:S11]  /*2970*/  ISETP.GE.AND P2, PT, R29, RZ, PT ;  /* 0x000000ff1d00720c */ /* 0x000fd60003f46270 */
[----:B------:R-:W-:Y:S01]  /*2980*/  @P0 MOV R25, RZ ;  /* 0x000000ff00190202 */ /* 0x000fe20000000f00 */
[----:B------:R-:W-:Y:S02]  /*2990*/  @!P0 IMAD.MOV.U32 R25, RZ, RZ, -0x40 ;  /* 0xffffffc0ff198424 */ /* 0x000fe400078e00ff */
[----:B------:R-:W-:Y:S01]  /*29a0*/  @!P0 FFMA R10, R10, 1.84467440737095516160e+19, RZ ;  /* 0x5f8000000a0a8823 */ /* 0x000fe200000000ff */
[----:B------:R-:W-:Y:S02]  /*29b0*/  @!P2 FFMA R27, R11, 1.84467440737095516160e+19, RZ ;  /* 0x5f8000000b1ba823 */ /* 0x000fe400000000ff */
[----:B------:R-:W-:-:S07]  /*29c0*/  @!P2 IADD3 R25, PT, PT, R25, 0x40, RZ ;  /* 0x000000401919a810 */ /* 0x000fce0007ffe0ff */
.L_x_69:
[----:B------:R-:W-:Y:S01]  /*29d0*/  LEA R26, R13, 0xc0800000, 0x17 ;  /* 0xc08000000d1a7811 */ /* 0x000fe200078eb8ff */
[----:B------:R-:W-:Y:S01]  /*29e0*/  BSSY.RECONVERGENT B2, `(.L_x_74) ;  /* 0x0000036000027945 */ /* 0x000fe20003800200 */
[----:B------:R-:W-:-:S03]  /*29f0*/  IADD3 R28, PT, PT, R28, -0x7f, RZ ;  /* 0xffffff811c1c7810 */ /* 0x000fc60007ffe0ff */
[----:B------:R-:W-:Y:S02]  /*2a00*/  IMAD.IADD R29, R27, 0x1, -R26 ;  /* 0x000000011b1d7824 */ /* 0x000fe400078e0a1a */
[C---:B------:R-:W-:Y:S01]  /*2a10*/  IMAD R10, R28.reuse, -0x800000, R10 ;  /* 0xff8000001c0a7824 */ /* 0x040fe200078e020a */
[----:B------:R-:W-:Y:S01]  /*2a20*/  IADD3 R28, PT, PT, R28, 0x7f, -R13 ;  /* 0x0000007f1c1c7810 */ /* 0x000fe20007ffe80d */
[----:B------:R-:W0:Y:S01]  /*2a30*/  MUFU.RCP R27, R29 ;  /* 0x0000001d001b7308 */ /* 0x000e220000001000 */
[----:B------:R-:W-:-:S03]  /*2a40*/  FADD.FTZ R31, -R29, -RZ ;  /* 0x800000ff1d1f7221 */ /* 0x000fc60000010100 */
[----:B------:R-:W-:Y:S02]  /*2a50*/  IMAD.IADD R28, R28, 0x1, R25 ;  /* 0x000000011c1c7824 */ /* 0x000fe400078e0219 */
[----:B0-----:R-:W-:-:S04]  /*2a60*/  FFMA R26, R27, R31, 1 ;  /* 0x3f8000001b1a7423 */ /* 0x001fc8000000001f */
[----:B------:R-:W-:-:S04]  /*2a70*/  FFMA R27, R27, R26, R27 ;  /* 0x0000001a1b1b7223 */ /* 0x000fc8000000001b */
[----:B------:R-:W-:-:S04]  /*2a80*/  FFMA R26, R10, R27, RZ ;  /* 0x0000001b0a1a7223 */ /* 0x000fc800000000ff */
[----:B------:R-:W-:-:S04]  /*2a90*/  FFMA R30, R31, R26, R10 ;  /* 0x0000001a1f1e7223 */ /* 0x000fc8000000000a */
[----:B------:R-:W-:-:S04]  /*2aa0*/  FFMA R26, R27, R30, R26 ;  /* 0x0000001e1b1a7223 */ /* 0x000fc8000000001a */
[----:B------:R-:W-:-:S04]  /*2ab0*/  FFMA R31, R31, R26, R10 ;  /* 0x0000001a1f1f7223 */ /* 0x000fc8000000000a */
[----:B------:R-:W-:-:S05]  /*2ac0*/  FFMA R10, R27, R31, R26 ;  /* 0x0000001f1b0a7223 */ /* 0x000fca000000001a */
[----:B------:R-:W-:-:S04]  /*2ad0*/  SHF.R.U32.HI R13, RZ, 0x17, R10 ;  /* 0x00000017ff0d7819 */ /* 0x000fc8000001160a */
[----:B------:R-:W-:-:S04]  /*2ae0*/  LOP3.LUT R13, R13, 0xff, RZ, 0xc0, !PT ;  /* 0x000000ff0d0d7812 */ /* 0x000fc800078ec0ff */
[----:B------:R-:W-:-:S05]  /*2af0*/  IADD3 R29, PT, PT, R13, R28, RZ ;  /* 0x0000001c0d1d7210 */ /* 0x000fca0007ffe0ff */
[----:B------:R-:W-:-:S05]  /*2b00*/  VIADD R13, R29, 0xffffffff ;  /* 0xffffffff1d0d7836 */ /* 0x000fca0000000000 */
[----:B------:R-:W-:-:S13]  /*2b10*/  ISETP.GE.U32.AND P0, PT, R13, 0xfe, PT ;  /* 0x000000fe0d00780c */ /* 0x000fda0003f06070 */
[----:B------:R-:W-:Y:S05]  /*2b20*/  @!P0 BRA `(.L_x_75) ;  /* 0x0000000000808947 */ /* 0x000fea0003800000 */
[----:B------:R-:W-:-:S13]  /*2b30*/  ISETP.GT.AND P0, PT, R29, 0xfe, PT ;  /* 0x000000fe1d00780c */ /* 0x000fda0003f04270 */
[----:B------:R-:W-:Y:S05]  /*2b40*/  @P0 BRA `(.L_x_76) ;  /* 0x00000000006c0947 */ /* 0x000fea0003800000 */
[----:B------:R-:W-:-:S13]  /*2b50*/  ISETP.GE.AND P0, PT, R29, 0x1, PT ;  /* 0x000000011d00780c */ /* 0x000fda0003f06270 */
[----:B------:R-:W-:Y:S05]  /*2b60*/  @P0 BRA `(.L_x_77) ;  /* 0x0000000000740947 */ /* 0x000fea0003800000 */
[----:B------:R-:W-:Y:S02]  /*2b70*/  ISETP.GE.AND P0, PT, R29, -0x18, PT ;  /* 0xffffffe81d00780c */ /* 0x000fe40003f06270 */
[----:B------:R-:W-:-:S11]  /*2b80*/  LOP3.LUT R10, R10, 0x80000000, RZ, 0xc0, !PT ;  /* 0x800000000a0a7812 */ /* 0x000fd600078ec0ff */
[----:B------:R-:W-:Y:S05]  /*2b90*/  @!P0 BRA `(.L_x_77) ;  /* 0x0000000000688947 */ /* 0x000fea0003800000 */
[-CC-:B------:R-:W-:Y:S01]  /*2ba0*/  FFMA.RZ R13, R27, R31.reuse, R26.reuse ;  /* 0x0000001f1b0d7223 */ /* 0x180fe2000000c01a */
[C---:B------:R-:W-:Y:S02]  /*2bb0*/  IADD3 R28, PT, PT, R29.reuse, 0x20, RZ ;  /* 0x000000201d1c7810 */ /* 0x040fe40007ffe0ff */
[----:B------:R-:W-:Y:S02]  /*2bc0*/  ISETP.NE.AND P3, PT, R29, RZ, PT ;  /* 0x000000ff1d00720c */ /* 0x000fe40003f65270 */
[----:B------:R-:W-:Y:S01]  /*2bd0*/  LOP3.LUT R25, R13, 0x7fffff, RZ, 0xc0, !PT ;  /* 0x007fffff0d197812 */ /* 0x000fe200078ec0ff */
[CCC-:B------:R-:W-:Y:S01]  /*2be0*/  FFMA.RP R13, R27.reuse, R31.reuse, R26.reuse ;  /* 0x0000001f1b0d7223 */ /* 0x1c0fe2000000801a */
[----:B------:R-:W-:Y:S01]  /*2bf0*/  FFMA.RM R26, R27, R31, R26 ;  /* 0x0000001f1b1a7223 */ /* 0x000fe2000000401a */
[----:B------:R-:W-:Y:S01]  /*2c00*/  IMAD.MOV R27, RZ, RZ, -R29 ;  /* 0x000000ffff1b7224 */ /* 0x000fe200078e0a1d */
[----:B------:R-:W-:Y:S02]  /*2c10*/  LOP3.LUT R25, R25, 0x800000, RZ, 0xfc, !PT ;  /* 0x0080000019197812 */ /* 0x000fe400078efcff */
[----:B------:R-:W-:-:S02]  /*2c20*/  ISETP.NE.AND P2, PT, R29, RZ, PT ;  /* 0x000000ff1d00720c */ /* 0x000fc40003f45270 */
[----:B------:R-:W-:Y:S02]  /*2c30*/  SHF.L.U32 R28, R25, R28, RZ ;  /* 0x0000001c191c7219 */ /* 0x000fe400000006ff */
[----:B------:R-:W-:Y:S02]  /*2c40*/  FSETP.NEU.FTZ.AND P0, PT, R13, R26, PT ;  /* 0x0000001a0d00720b */ /* 0x000fe40003f1d000 */
[----:B------:R-:W-:Y:S02]  /*2c50*/  SEL R26, R27, RZ, P3 ;  /* 0x000000ff1b1a7207 */ /* 0x000fe40001800000 */
[----:B------:R-:W-:Y:S02]  /*2c60*/  ISETP.NE.AND P2, PT, R28, RZ, P2 ;  /* 0x000000ff1c00720c */ /* 0x000fe40001745270 */
[----:B------:R-:W-:Y:S02]  /*2c70*/  SHF.R.U32.HI R26, RZ, R26, R25 ;  /* 0x0000001aff1a7219 */ /* 0x000fe40000011619 */
[----:B------:R-:W-:-:S02]  /*2c80*/  PLOP3.LUT P0, PT, P0, P2, PT, 0xf8, 0x8f ;  /* 0x00000000008f781c */ /* 0x000fc40000705f70 */
[----:B------:R-:W-:Y:S02]  /*2c90*/  SHF.R.U32.HI R28, RZ, 0x1, R26 ;  /* 0x00000001ff1c7819 */ /* 0x000fe4000001161a */
[----:B------:R-:W-:-:S04]  /*2ca0*/  SEL R13, RZ, 0x1, !P0 ;  /* 0x00000001ff0d7807 */ /* 0x000fc80004000000 */
[----:B------:R-:W-:-:S04]  /*2cb0*/  LOP3.LUT R13, R13, 0x1, R28, 0xf8, !PT ;  /* 0x000000010d0d7812 */ /* 0x000fc800078ef81c */
[----:B------:R-:W-:-:S04]  /*2cc0*/  LOP3.LUT R13, R13, R26, RZ, 0xc0, !PT ;  /* 0x0000001a0d0d7212 */ /* 0x000fc800078ec0ff */
[----:B------:R-:W-:-:S04]  /*2cd0*/  IADD3 R13, PT, PT, R28, R13, RZ ;  /* 0x0000000d1c0d7210 */ /* 0x000fc80007ffe0ff */
[----:B------:R-:W-:Y:S01]  /*2ce0*/  LOP3.LUT R10, R13, R10, RZ, 0xfc, !PT ;  /* 0x0000000a0d0a7212 */ /* 0x000fe200078efcff */
[----:B------:R-:W-:Y:S06]  /*2cf0*/  BRA `(.L_x_77) ;  /* 0x0000000000107947 */ /* 0x000fec0003800000 */
.L_x_76:
[----:B------:R-:W-:-:S04]  /*2d00*/  LOP3.LUT R10, R10, 0x80000000, RZ, 0xc0, !PT ;  /* 0x800000000a0a7812 */ /* 0x000fc800078ec0ff */
[----:B------:R-:W-:Y:S01]  /*2d10*/  LOP3.LUT R10, R10, 0x7f800000, RZ, 0xfc, !PT ;  /* 0x7f8000000a0a7812 */ /* 0x000fe200078efcff */
[----:B------:R-:W-:Y:S06]  /*2d20*/  BRA `(.L_x_77) ;  /* 0x0000000000047947 */ /* 0x000fec0003800000 */
.L_x_75:
[----:B------:R-:W-:-:S07]  /*2d30*/  IMAD R10, R28, 0x800000, R10 ;  /* 0x008000001c0a7824 */ /* 0x000fce00078e020a */
.L_x_77:
[----:B------:R-:W-:Y:S05]  /*2d40*/  BSYNC.RECONVERGENT B2 ;  /* 0x0000000000027941 */ /* 0x000fea0003800200 */
.L_x_74:
[----:B------:R-:W-:Y:S05]  /*2d50*/  BRA `(.L_x_78) ;  /* 0x0000000000207947 */ /* 0x000fea0003800000 */
.L_x_73:
[----:B------:R-:W-:-:S04]  /*2d60*/  LOP3.LUT R10, R27, 0x80000000, R10, 0x48, !PT ;  /* 0x800000001b0a7812 */ /* 0x000fc800078e480a */
[----:B------:R-:W-:Y:S01]  /*2d70*/  LOP3.LUT R10, R10, 0x7f800000, RZ, 0xfc, !PT ;  /* 0x7f8000000a0a7812 */ /* 0x000fe200078efcff */
[----:B------:R-:W-:Y:S06]  /*2d80*/  BRA `(.L_x_78) ;  /* 0x0000000000147947 */ /* 0x000fec0003800000 */
.L_x_72:
[----:B------:R-:W-:Y:S01]  /*2d90*/  LOP3.LUT R10, R27, 0x80000000, R10, 0x48, !PT ;  /* 0x800000001b0a7812 */ /* 0x000fe200078e480a */
[----:B------:R-:W-:Y:S06]  /*2da0*/  BRA `(.L_x_78) ;  /* 0x00000000000c7947 */ /* 0x000fec0003800000 */
.L_x_71:
[----:B------:R-:W0:Y:S01]  /*2db0*/  MUFU.RSQ R10, -QNAN ;  /* 0xffc00000000a7908 */ /* 0x000e220000001400 */
[----:B------:R-:W-:Y:S05]  /*2dc0*/  BRA `(.L_x_78) ;  /* 0x0000000000047947 */ /* 0x000fea0003800000 */
.L_x_70:
[----:B------:R-:W-:-:S07]  /*2dd0*/  FADD.FTZ R10, R10, R11 ;  /* 0x0000000b0a0a7221 */ /* 0x000fce0000010000 */
.L_x_78:
[----:B------:R-:W-:Y:S05]  /*2de0*/  BSYNC.RECONVERGENT B1 ;  /* 0x0000000000017941 */ /* 0x000fea0003800200 */
.L_x_68:
[----:B------:R-:W-:-:S04]  /*2df0*/  HFMA2 R13, -RZ, RZ, 0, 0 ;  /* 0x00000000ff0d7431 */ /* 0x000fc800000001ff */
[----:B0-----:R-:W-:Y:S05]  /*2e00*/  RET.REL.NODEC R12 `(_Z11cudaProcessPfPjiii) ;  /* 0xffffffd00c7c7950 */ /* 0x001fea0003c3ffff */
        .type           $_Z11cudaProcessPfPjiii$__internal_accurate_pow,@function
        .size           $_Z11cudaProcessPfPjiii$__internal_accurate_pow,(.L_x_83 - $_Z11cudaProcessPfPjiii$__internal_accurate_pow)
$_Z11cudaProcessPfPjiii$__internal_accurate_pow:
[----:B------:R-:W-:Y:S01]  /*2e10*/  ISETP.GT.U32.AND P0, PT, R41, 0xfffff, PT ;  /* 0x000fffff2900780c */ /* 0x000fe20003f04070 */
[--C-:B------:R-:W-:Y:S01]  /*2e20*/  IMAD.MOV.U32 R25, RZ, RZ, R41.reuse ;  /* 0x000000ffff197224 */ /* 0x100fe200078e0029 */
[----:B------:R-:W-:Y:S01]  /*2e30*/  MOV R29, 0x3ed0f5d2 ;  /* 0x3ed0f5d2001d7802 */ /* 0x000fe20000000f00 */
[----:B------:R-:W-:Y:S01]  /*2e40*/  IMAD.MOV.U32 R28, RZ, RZ, 0x41ad3b5a ;  /* 0x41ad3b5aff1c7424 */ /* 0x000fe200078e00ff */
[----:B------:R-:W-:Y:S01]  /*2e50*/  UMOV UR8, 0x7d2cafe2 ;  /* 0x7d2cafe200087882 */ /* 0x000fe20000000000 */
[----:B------:R-:W-:Y:S01]  /*2e60*/  UMOV UR9, 0x3eb0f5ff ;  /* 0x3eb0f5ff00097882 */ /* 0x000fe20000000000 */
[----:B------:R-:W-:Y:S01]  /*2e70*/  SHF.R.U32.HI R41, RZ, 0x14, R41 ;  /* 0x00000014ff297819 */ /* 0x000fe20000011629 */
[----:B------:R-:W-:Y:S01]  /*2e80*/  UMOV UR12, 0x3b39803f ;  /* 0x3b39803f000c7882 */ /* 0x000fe20000000000 */
[----:B------:R-:W-:-:S05]  /*2e90*/  UMOV UR13, 0x3c7abc9e ;  /* 0x3c7abc9e000d7882 */ /* 0x000fca0000000000 */
[----:B------:R-:W-:-:S10]  /*2ea0*/  @!P0 DMUL R22, R24, 1.80143985094819840000e+16 ;  /* 0x4350000018168828 */ /* 0x000fd40000000000 */
[----:B------:R-:W-:Y:S01]  /*2eb0*/  @!P0 MOV R25, R23 ;  /* 0x0000001700198202 */ /* 0x000fe20000000f00 */
[----:B------:R-:W-:Y:S01]  /*2ec0*/  @!P0 IMAD.MOV.U32 R24, RZ, RZ, R22 ;  /* 0x000000ffff188224 */ /* 0x000fe200078e0016 */
[----:B------:R-:W-:Y:S01]  /*2ed0*/  @!P0 LEA.HI R41, R23, 0xffffffca, RZ, 0xc ;  /* 0xffffffca17298811 */ /* 0x000fe200078f60ff */
[----:B------:R-:W-:Y:S01]  /*2ee0*/  IMAD.MOV.U32 R23, RZ, RZ, 0x43300000 ;  /* 0x43300000ff177424 */ /* 0x000fe200078e00ff */
[----:B------:R-:W-:Y:S02]  /*2ef0*/  LOP3.LUT R25, R25, 0x800fffff, RZ, 0xc0, !PT ;  /* 0x800fffff19197812 */ /* 0x000fe400078ec0ff */
[----:B------:R-:W-:Y:S02]  /*2f00*/  MOV R26, R24 ;  /* 0x00000018001a7202 */ /* 0x000fe40000000f00 */
[----:B------:R-:W-:Y:S02]  /*2f10*/  LOP3.LUT R25, R25, 0x3ff00000, RZ, 0xfc, !PT ;  /* 0x3ff0000019197812 */ /* 0x000fe400078efcff */
[----:B------:R-:W-:-:S02]  /*2f20*/  MOV R24, RZ ;  /* 0x000000ff00187202 */ /* 0x000fc40000000f00 */
[----:B------:R-:W-:Y:S02]  /*2f30*/  ISETP.GE.U32.AND P1, PT, R25, 0x3ff6a09f, PT ;  /* 0x3ff6a09f1900780c */ /* 0x000fe40003f26070 */
[----:B------:R-:W-:-:S11]  /*2f40*/  MOV R27, R25 ;  /* 0x00000019001b7202 */ /* 0x000fd60000000f00 */
[----:B------:R-:W-:-:S05]  /*2f50*/  @P1 VIADD R22, R27, 0xfff00000 ;  /* 0xfff000001b161836 */ /* 0x000fca0000000000 */
[----:B------:R-:W-:Y:S02]  /*2f60*/  @P1 MOV R27, R22 ;  /* 0x00000016001b1202 */ /* 0x000fe40000000f00 */
[C---:B------:R-:W-:Y:S02]  /*2f70*/  IADD3 R22, PT, PT, R41.reuse, -0x3ff, RZ ;  /* 0xfffffc0129167810 */ /* 0x040fe40007ffe0ff */
[----:B------:R-:W-:Y:S02]  /*2f80*/  @P1 IADD3 R22, PT, PT, R41, -0x3fe, RZ ;  /* 0xfffffc0229161810 */ /* 0x000fe40007ffe0ff */
[C---:B------:R-:W-:Y:S02]  /*2f90*/  DADD R32, R26.reuse, 1 ;  /* 0x3ff000001a207429 */ /* 0x040fe40000000000 */
[----:B------:R-:W-:Y:S01]  /*2fa0*/  DADD R26, R26, -1 ;  /* 0xbff000001a1a7429 */ /* 0x000fe20000000000 */
[----:B------:R-:W-:-:S03]  /*2fb0*/  LOP3.LUT R22, R22, 0x80000000, RZ, 0x3c, !PT ;  /* 0x8000000016167812 */ /* 0x000fc600078e3cff */
[----:B------:R-:W0:Y:S02]  /*2fc0*/  MUFU.RCP64H R25, R33 ;  /* 0x0000002100197308 */ /* 0x000e240000001800 */
[----:B0-----:R-:W-:-:S08]  /*2fd0*/  DFMA R30, -R32, R24, 1 ;  /* 0x3ff00000201e742b */ /* 0x001fd00000000118 */
[----:B------:R-:W-:-:S08]  /*2fe0*/  DFMA R30, R30, R30, R30 ;  /* 0x0000001e1e1e722b */ /* 0x000fd0000000001e */
[----:B------:R-:W-:-:S08]  /*2ff0*/  DFMA R30, R24, R30, R24 ;  /* 0x0000001e181e722b */ /* 0x000fd00000000018 */
[----:B------:R-:W-:-:S08]  /*3000*/  DMUL R24, R26, R30 ;  /* 0x0000001e1a187228 */ /* 0x000fd00000000000 */
[----:B------:R-:W-:-:S08]  /*3010*/  DFMA R24, R26, R30, R24 ;  /* 0x0000001e1a18722b */ /* 0x000fd00000000018 */
[----:B------:R-:W-:-:S08]  /*3020*/  DMUL R34, R24, R24 ;  /* 0x0000001818227228 */ /* 0x000fd00000000000 */
[----:B------:R-:W-:Y:S01]  /*3030*/  DFMA R28, R34, UR8, R28 ;  /* 0x00000008221c7c2b */ /* 0x000fe2000800001c */
[----:B------:R-:W-:Y:S01]  /*3040*/  UMOV UR8, 0x75488a3f ;  /* 0x75488a3f00087882 */ /* 0x000fe20000000000 */
[----:B------:R-:W-:-:S06]  /*3050*/  UMOV UR9, 0x3ef3b20a ;  /* 0x3ef3b20a00097882 */ /* 0x000fcc0000000000 */
[----:B------:R-:W-:Y:S01]  /*3060*/  DFMA R32, R34, R28, UR8 ;  /* 0x0000000822207e2b */ /* 0x000fe2000800001c */
[----:B------:R-:W-:Y:S01]  /*3070*/  UMOV UR8, 0xe4faecd5 ;  /* 0xe4faecd500087882 */ /* 0x000fe20000000000 */
[----:B------:R-:W-:Y:S01]  /*3080*/  UMOV UR9, 0x3f1745cd ;  /* 0x3f1745cd00097882 */ /* 0x000fe20000000000 */
[----:B------:R-:W-:-:S05]  /*3090*/  DADD R28, R26, -R24 ;  /* 0x000000001a1c7229 */ /* 0x000fca0000000818 */
[----:B------:R-:W-:Y:S01]  /*30a0*/  DFMA R32, R34, R32, UR8 ;  /* 0x0000000822207e2b */ /* 0x000fe20008000020 */
[----:B------:R-:W-:Y:S01]  /*30b0*/  UMOV UR8, 0x258a578b ;  /* 0x258a578b00087882 */ /* 0x000fe20000000000 */
[----:B------:R-:W-:Y:S01]  /*30c0*/  UMOV UR9, 0x3f3c71c7 ;  /* 0x3f3c71c700097882 */ /* 0x000fe20000000000 */
[----:B------:R-:W-:-:S05]  /*30d0*/  DADD R28, R28, R28 ;  /* 0x000000001c1c7229 */ /* 0x000fca000000001c */
[----:B------:R-:W-:Y:S01]  /*30e0*/  DFMA R32, R34, R32, UR8 ;  /* 0x0000000822207e2b */ /* 0x000fe20008000020 */
[----:B------:R-:W-:Y:S01]  /*30f0*/  UMOV UR8, 0x9242b910 ;  /* 0x9242b91000087882 */ /* 0x000fe20000000000 */
[----:B------:R-:W-:Y:S01]  /*3100*/  UMOV UR9, 0x3f624924 ;  /* 0x3f62492400097882 */ /* 0x000fe20000000000 */
[----:B------:R-:W-:-:S05]  /*3110*/  DFMA R28, R26, -R24, R28 ;  /* 0x800000181a1c722b */ /* 0x000fca000000001c */
[----:B------:R-:W-:Y:S01]  /*3120*/  DFMA R32, R34, R32, UR8 ;  /* 0x0000000822207e2b */ /* 0x000fe20008000020 */
[----:B------:R-:W-:Y:S01]  /*3130*/  UMOV UR8, 0x99999dfb ;  /* 0x99999dfb00087882 */ /* 0x000fe20000000000 */
[----:B------:R-:W-:Y:S01]  /*3140*/  UMOV UR9, 0x3f899999 ;  /* 0x3f89999900097882 */ /* 0x000fe20000000000 */
[----:B------:R-:W-:Y:S02]  /*3150*/  DMUL R28, R30, R28 ;  /* 0x0000001c1e1c7228 */ /* 0x000fe40000000000 */
[----:B------:R-:W-:-:S03]  /*3160*/  DMUL R30, R24, R24 ;  /* 0x00000018181e7228 */ /* 0x000fc60000000000 */
[----:B------:R-:W-:Y:S01]  /*3170*/  DFMA R32, R34, R32, UR8 ;  /* 0x0000000822207e2b */ /* 0x000fe20008000020 */
[----:B------:R-:W-:Y:S01]  /*3180*/  UMOV UR8, 0x55555555 ;  /* 0x5555555500087882 */ /* 0x000fe20000000000 */
[----:B------:R-:W-:-:S06]  /*3190*/  UMOV UR9, 0x3fb55555 ;  /* 0x3fb5555500097882 */ /* 0x000fcc0000000000 */
[----:B------:R-:W-:-:S08]  /*31a0*/  DFMA R26, R34, R32, UR8 ;  /* 0x00000008221a7e2b */ /* 0x000fd00008000020 */
[----:B------:R-:W-:Y:S01]  /*31b0*/  DADD R36, -R26, UR8 ;  /* 0x000000081a247e29 */ /* 0x000fe20008000100 */
[----:B------:R-:W-:Y:S01]  /*31c0*/  UMOV UR8, 0xb9e7b0 ;  /* 0x00b9e7b000087882 */ /* 0x000fe20000000000 */
[----:B------:R-:W-:-:S06]  /*31d0*/  UMOV UR9, 0x3c46a4cb ;  /* 0x3c46a4cb00097882 */ /* 0x000fcc0000000000 */
[----:B------:R-:W-:Y:S02]  /*31e0*/  DFMA R36, R34, R32, R36 ;  /* 0x000000202224722b */ /* 0x000fe40000000024 */
[----:B------:R-:W-:Y:S01]  /*31f0*/  DFMA R34, R24, R24, -R30 ;  /* 0x000000181822722b */ /* 0x000fe2000000081e */
[----:B------:R-:W-:Y:S01]  /*3200*/  IADD3 R33, PT, PT, R29, 0x100000, RZ ;  /* 0x001000001d217810 */ /* 0x000fe20007ffe0ff */
[----:B------:R-:W-:-:S04]  /*3210*/  IMAD.MOV.U32 R32, RZ, RZ, R28 ;  /* 0x000000ffff207224 */ /* 0x000fc800078e001c */
[----:B------:R-:W-:Y:S01]  /*3220*/  DADD R36, R36, -UR8 ;  /* 0x8000000824247e29 */ /* 0x000fe20008000000 */
[----:B------:R-:W-:Y:S01]  /*3230*/  UMOV UR8, 0x80000000 ;  /* 0x8000000000087882 */ /* 0x000fe20000000000 */
[C---:B------:R-:W-:Y:S01]  /*3240*/  DFMA R32, R24.reuse, R32, R34 ;  /* 0x000000201820722b */ /* 0x040fe20000000022 */
[----:B------:R-:W-:Y:S01]  /*3250*/  UMOV UR9, 0x43300000 ;  /* 0x4330000000097882 */ /* 0x000fe20000000000 */
[----:B------:R-:W-:-:S08]  /*3260*/  DMUL R34, R24, R30 ;  /* 0x0000001e18227228 */ /* 0x000fd00000000000 */
[----:B------:R-:W-:-:S08]  /*3270*/  DFMA R38, R24, R30, -R34 ;  /* 0x0000001e1826722b */ /* 0x000fd00000000822 */
[----:B------:R-:W-:Y:S02]  /*3280*/  DFMA R38, R28, R30, R38 ;  /* 0x0000001e1c26722b */ /* 0x000fe40000000026 */
[----:B------:R-:W-:-:S06]  /*3290*/  DADD R30, R26, R36 ;  /* 0x000000001a1e7229 */ /* 0x000fcc0000000024 */
[----:B------:R-:W-:Y:S02]  /*32a0*/  DFMA R32, R24, R32, R38 ;  /* 0x000000201820722b */ /* 0x000fe40000000026 */
[----:B------:R-:W-:Y:S02]  /*32b0*/  DADD R38, R26, -R30 ;  /* 0x000000001a267229 */ /* 0x000fe4000000081e */
[----:B------:R-:W-:-:S06]  /*32c0*/  DMUL R26, R30, R34 ;  /* 0x000000221e1a7228 */ /* 0x000fcc0000000000 */
[----:B------:R-:W-:Y:S02]  /*32d0*/  DADD R38, R36, R38 ;  /* 0x0000000024267229 */ /* 0x000fe40000000026 */
[----:B------:R-:W-:-:S08]  /*32e0*/  DFMA R36, R30, R34, -R26 ;  /* 0x000000221e24722b */ /* 0x000fd0000000081a */
[----:B------:R-:W-:-:S08]  /*32f0*/  DFMA R32, R30, R32, R36 ;  /* 0x000000201e20722b */ /* 0x000fd00000000024 */
[----:B------:R-:W-:-:S08]  /*3300*/  DFMA R38, R38, R34, R32 ;  /* 0x000000222626722b */ /* 0x000fd00000000020 */
[----:B------:R-:W-:-:S08]  /*3310*/  DADD R32, R26, R38 ;  /* 0x000000001a207229 */ /* 0x000fd00000000026 */
[--C-:B------:R-:W-:Y:S02]  /*3320*/  DADD R30, R24, R32.reuse ;  /* 0x00000000181e7229 */ /* 0x100fe40000000020 */
[----:B------:R-:W-:-:S06]  /*3330*/  DADD R26, R26, -R32 ;  /* 0x000000001a1a7229 */ /* 0x000fcc0000000820 */
[----:B------:R-:W-:Y:S02]  /*3340*/  DADD R24, R24, -R30 ;  /* 0x0000000018187229 */ /* 0x000fe4000000081e */
[----:B------:R-:W-:-:S06]  /*3350*/  DADD R26, R38, R26 ;  /* 0x00000000261a7229 */ /* 0x000fcc000000001a */
[----:B------:R-:W-:-:S08]  /*3360*/  DADD R24, R32, R24 ;  /* 0x0000000020187229 */ /* 0x000fd00000000018 */
[----:B------:R-:W-:-:S08]  /*3370*/  DADD R24, R26, R24 ;  /* 0x000000001a187229 */ /* 0x000fd00000000018 */
[----:B------:R-:W-:Y:S02]  /*3380*/  DADD R28, R28, R24 ;  /* 0x000000001c1c7229 */ /* 0x000fe40000000018 */
[----:B------:R-:W-:Y:S01]  /*3390*/  DADD R24, R22, -UR8 ;  /* 0x8000000816187e29 */ /* 0x000fe20008000000 */
[----:B------:R-:W-:Y:S01]  /*33a0*/  UMOV UR8, 0xfefa39ef ;  /* 0xfefa39ef00087882 */ /* 0x000fe20000000000 */
[----:B------:R-:W-:-:S04]  /*33b0*/  UMOV UR9, 0x3fe62e42 ;  /* 0x3fe62e4200097882 */ /* 0x000fc80000000000 */
[----:B------:R-:W-:-:S08]  /*33c0*/  DADD R26, R30, R28 ;  /* 0x000000001e1a7229 */ /* 0x000fd0000000001c */
[--C-:B------:R-:W-:Y:S02]  /*33d0*/  DFMA R22, R24, UR8, R26.reuse ;  /* 0x0000000818167c2b */ /* 0x100fe4000800001a */
[----:B------:R-:W-:-:S06]  /*33e0*/  DADD R32, R30, -R26 ;  /* 0x000000001e207229 */ /* 0x000fcc000000081a */
[----:B------:R-:W-:Y:S02]  /*33f0*/  DFMA R30, R24, -UR8, R22 ;  /* 0x80000008181e7c2b */ /* 0x000fe40008000016 */
[----:B------:R-:W-:-:S06]  /*3400*/  DADD R32, R28, R32 ;  /* 0x000000001c207229 */ /* 0x000fcc0000000020 */
[----:B------:R-:W-:-:S08]  /*3410*/  DADD R30, -R26, R30 ;  /* 0x000000001a1e7229 */ /* 0x000fd0000000011e */
[----:B------:R-:W-:Y:S01]  /*3420*/  DADD R26, R32, -R30 ;  /* 0x00000000201a7229 */ /* 0x000fe2000000081e */
[----:B------:R-:W-:Y:S01]  /*3430*/  HFMA2 R31, -RZ, RZ, 1.9912109375, 0.00128841400146484375 ;  /* 0x3ff71547ff1f7431 */ /* 0x000fe200000001ff */
[----:B------:R-:W-:-:S06]  /*3440*/  MOV R30, 0x652b82fe ;  /* 0x652b82fe001e7802 */ /* 0x000fcc0000000f00 */
[----:B------:R-:W-:-:S08]  /*3450*/  DFMA R26, R24, UR12, R26 ;  /* 0x0000000c181a7c2b */ /* 0x000fd0000800001a */
[----:B------:R-:W-:-:S08]  /*3460*/  DADD R24, R22, R26 ;  /* 0x0000000016187229 */ /* 0x000fd0000000001a */
[----:B------:R-:W-:Y:S02]  /*3470*/  DADD R28, R22, -R24 ;  /* 0x00000000161c7229 */ /* 0x000fe40000000818 */
[----:B------:R-:W-:-:S06]  /*3480*/  DMUL R22, R24, 2 ;  /* 0x4000000018167828 */ /* 0x000fcc0000000000 */
[----:B------:R-:W-:Y:S02]  /*3490*/  DADD R26, R26, R28 ;  /* 0x000000001a1a7229 */ /* 0x000fe4000000001c */
[----:B------:R-:W-:-:S08]  /*34a0*/  DFMA R24, R24, 2, -R22 ;  /* 0x400000001818782b */ /* 0x000fd00000000816 */
[----:B------:R-:W-:-:S08]  /*34b0*/  DFMA R26, R26, 2, R24 ;  /* 0x400000001a1a782b */ /* 0x000fd00000000018 */
[----:B------:R-:W-:-:S08]  /*34c0*/  DADD R32, R22, R26 ;  /* 0x0000000016207229 */ /* 0x000fd0000000001a */
[----:B------:R-:W-:Y:S02]  /*34d0*/  DFMA R30, R32, R30, 6.75539944105574400000e+15 ;  /* 0x43380000201e742b */ /* 0x000fe4000000001e */
[----:B------:R-:W-:Y:S01]  /*34e0*/  FSETP.GEU.AND P0, PT, |R33|, 4.1917929649353027344, PT ;  /* 0x4086232b2100780b */ /* 0x000fe20003f0e200 */
[----:B------:R-:W-:-:S05]  /*34f0*/  DADD R22, R22, -R32 ;  /* 0x0000000016167229 */ /* 0x000fca0000000820 */
[----:B------:R-:W-:-:S03]  /*3500*/  DADD R24, R30, -6.75539944105574400000e+15 ;  /* 0xc33800001e187429 */ /* 0x000fc60000000000 */
[----:B------:R-:W-:-:S05]  /*3510*/  DADD R26, R26, R22 ;  /* 0x000000001a1a7229 */ /* 0x000fca0000000016 */
[----:B------:R-:W-:Y:S01]  /*3520*/  DFMA R28, R24, -UR8, R32 ;  /* 0x80000008181c7c2b */ /* 0x000fe20008000020 */
[----:B------:R-:W-:Y:S01]  /*3530*/  UMOV UR8, 0x3b39803f ;  /* 0x3b39803f00087882 */ /* 0x000fe20000000000 */
[----:B------:R-:W-:-:S06]  /*3540*/  UMOV UR9, 0x3c7abc9e ;  /* 0x3c7abc9e00097882 */ /* 0x000fcc0000000000 */
[----:B------:R-:W-:Y:S01]  /*3550*/  DFMA R28, R24, -UR8, R28 ;  /* 0x80000008181c7c2b */ /* 0x000fe2000800001c */
[----:B------:R-:W-:Y:S01]  /*3560*/  UMOV UR8, 0x69ce2bdf ;  /* 0x69ce2bdf00087882 */ /* 0x000fe20000000000 */
[----:B------:R-:W-:Y:S01]  /*3570*/  IMAD.MOV.U32 R24, RZ, RZ, -0x35dec16 ;  /* 0xfca213eaff187424 */ /* 0x000fe200078e00ff */
[----:B------:R-:W-:Y:S01]  /*3580*/  MOV R25, 0x3e928af3 ;  /* 0x3e928af300197802 */ /* 0x000fe20000000f00 */
[----:B------:R-:W-:-:S05]  /*3590*/  UMOV UR9, 0x3e5ade15 ;  /* 0x3e5ade1500097882 */ /* 0x000fca0000000000 */
[----:B------:R-:W-:Y:S01]  /*35a0*/  DFMA R24, R28, UR8, R24 ;  /* 0x000000081c187c2b */ /* 0x000fe20008000018 */
[----:B------:R-:W-:Y:S01]  /*35b0*/  UMOV UR8, 0x62401315 ;  /* 0x6240131500087882 */ /* 0x000fe20000000000 */
[----:B------:R-:W-:-:S06]  /*35c0*/  UMOV UR9, 0x3ec71dee ;  /* 0x3ec71dee00097882 */ /* 0x000fcc0000000000 */
[----:B------:R-:W-:Y:S01]  /*35d0*/  DFMA R24, R28, R24, UR8 ;  /* 0x000000081c187e2b */ /* 0x000fe20008000018 */
        /* <DEDUP_REMOVED lines=20> */
[----:B------:R-:W-:-:S08]  /*3720*/  DFMA R24, R28, R24, UR8 ;  /* 0x000000081c187e2b */ /* 0x000fd00008000018 */
[----:B------:R-:W-:-:S08]  /*3730*/  DFMA R24, R28, R24, 1 ;  /* 0x3ff000001c18742b */ /* 0x000fd00000000018 */
[----:B------:R-:W-:-:S10]  /*3740*/  DFMA R24, R28, R24, 1 ;  /* 0x3ff000001c18742b */ /* 0x000fd40000000018 */
[----:B------:R-:W-:Y:S01]  /*3750*/  LEA R29, R30, R25, 0x14 ;  /* 0x000000191e1d7211 */ /* 0x000fe200078ea0ff */
[----:B------:R-:W-:Y:S01]  /*3760*/  IMAD.MOV.U32 R28, RZ, RZ, R24 ;  /* 0x000000ffff1c7224 */ /* 0x000fe200078e0018 */
[----:B------:R-:W-:Y:S06]  /*3770*/  @!P0 BRA `(.L_x_79) ;  /* 0x0000000000308947 */ /* 0x000fec0003800000 */
[----:B------:R-:W-:Y:S01]  /*3780*/  FSETP.GEU.AND P1, PT, |R33|, 4.2275390625, PT ;  /* 0x408748002100780b */ /* 0x000fe20003f2e200 */
[C---:B------:R-:W-:Y:S02]  /*3790*/  DADD R28, R32.reuse, +INF ;  /* 0x7ff00000201c7429 */ /* 0x040fe40000000000 */
[----:B------:R-:W-:-:S08]  /*37a0*/  DSETP.GEU.AND P0, PT, R32, RZ, PT ;  /* 0x000000ff2000722a */ /* 0x000fd00003f0e000 */
[----:B------:R-:W-:Y:S02]  /*37b0*/  FSEL R28, R28, RZ, P0 ;  /* 0x000000ff1c1c7208 */ /* 0x000fe40000000000 */
[----:B------:R-:W-:Y:S02]  /*37c0*/  @!P1 LEA.HI R22, R30, R30, RZ, 0x1 ;  /* 0x0000001e1e169211 */ /* 0x000fe400078f08ff */
[----:B------:R-:W-:Y:S02]  /*37d0*/  FSEL R29, R29, RZ, P0 ;  /* 0x000000ff1d1d7208 */ /* 0x000fe40000000000 */
[----:B------:R-:W-:-:S04]  /*37e0*/  @!P1 SHF.R.S32.HI R22, RZ, 0x1, R22 ;  /* 0x00000001ff169819 */ /* 0x000fc80000011416 */
[----:B------:R-:W-:Y:S02]  /*37f0*/  @!P1 IADD3 R23, PT, PT, R30, -R22, RZ ;  /* 0x800000161e179210 */ /* 0x000fe40007ffe0ff */
[----:B------:R-:W-:Y:S01]  /*3800*/  @!P1 LEA R25, R22, R25, 0x14 ;  /* 0x0000001916199211 */ /* 0x000fe200078ea0ff */
[----:B------:R-:W-:Y:S01]  /*3810*/  @!P1 IMAD.MOV.U32 R22, RZ, RZ, RZ ;  /* 0x000000ffff169224 */ /* 0x000fe200078e00ff */
[----:B------:R-:W-:-:S06]  /*3820*/  @!P1 LEA R23, R23, 0x3ff00000, 0x14 ;  /* 0x3ff0000017179811 */ /* 0x000fcc00078ea0ff */
[----:B------:R-:W-:-:S11]  /*3830*/  @!P1 DMUL R28, R24, R22 ;  /* 0x00000016181c9228 */ /* 0x000fd60000000000 */
.L_x_79:
[----:B------:R-:W-:Y:S01]  /*3840*/  DFMA R26, R26, R28, R28 ;  /* 0x0000001c1a1a722b */ /* 0x000fe2000000001c */
[----:B------:R-:W-:Y:S01]  /*3850*/  MOV R24, R12 ;  /* 0x0000000c00187202 */ /* 0x000fe20000000f00 */
[----:B------:R-:W-:Y:S01]  /*3860*/  DSETP.NEU.AND P0, PT, |R28|, +INF , PT ;  /* 0x7ff000001c00742a */ /* 0x000fe20003f0d200 */
[----:B------:R-:W-:-:S07]  /*3870*/  MOV R25, 0x0 ;  /* 0x0000000000197802 */ /* 0x000fce0000000f00 */
[----:B------:R-:W-:Y:S02]  /*3880*/  FSEL R23, R28, R26, !P0 ;  /* 0x0000001a1c177208 */ /* 0x000fe40004000000 */
[----:B------:R-:W-:Y:S01]  /*3890*/  FSEL R22, R29, R27, !P0 ;  /* 0x0000001b1d167208 */ /* 0x000fe20004000000 */
[----:B------:R-:W-:Y:S06]  /*38a0*/  RET.REL.NODEC R24 `(_Z11cudaProcessPfPjiii) ;  /* 0xffffffc418d47950 */ /* 0x000fec0003c3ffff */
.L_x_80:
        /* <DEDUP_REMOVED lines=13> */
.L_x_83:


//--------------------- .nv.shared.reserved.0     --------------------------
	.section	.nv.shared.reserved.0,"aw",@nobits
	.weak		__nv_reservedSMEM_offset_0_alias
	.size		__nv_reservedSMEM_offset_0_alias, 0, 64
	.other		__nv_reservedSMEM_offset_0_alias,@"STO_CUDA_RESERVED_SHARED STV_DEFAULT"
__nv_reservedSMEM_offset_0_alias:
	.zero		0
	.zero		64


//--------------------- .nv.constant0._Z15cudaMoveObjectsPfi --------------------------
	.section	.nv.constant0._Z15cudaMoveObjectsPfi,"a",@progbits
	.sectionflags	@""
	.align	4
.nv.constant0._Z15cudaMoveObjectsPfi:
	.zero		908


//--------------------- .nv.constant0._Z11cudaProcessPfPjiii --------------------------
	.section	.nv.constant0._Z11cudaProcessPfPjiii,"a",@progbits
	.sectionflags	@""
	.align	4
.nv.constant0._Z11cudaProcessPfPjiii:
	.zero		924


//--------------------- SYMBOLS --------------------------

	.type		.nv.reservedSmem.offset0,@object
	.size		.nv.reservedSmem.offset0,0x4
